def matmul_kernel(
    a_ptr,
    b_ptr,
    c_ptr,
    M,
    N,
    K,
    stride_am,
    stride_ak,
    stride_bk,
    stride_bn,
    stride_cm,
    stride_cn,
    BLOCK_M: tl.constexpr,
    BLOCK_N: tl.constexpr,
    BLOCK_K: tl.constexpr,
    GROUP_M: tl.constexpr,
):
    pid = tl.program_id(axis=0)
    num_pid_m = tl.cdiv(M, BLOCK_M)
    num_pid_n = tl.cdiv(N, BLOCK_N)
    num_pid_in_group = GROUP_M * num_pid_n
    group_id = pid // num_pid_in_group
    first_pid_m = group_id * GROUP_M
    group_size_m = min(num_pid_m - first_pid_m, GROUP_M)
    pid_m = first_pid_m + ((pid % num_pid_in_group) % group_size_m)
    pid_n = (pid % num_pid_in_group) // group_size_m

    offs_am = (pid_m * BLOCK_M + tl.arange(0, BLOCK_M)) % M
    offs_bn = (pid_n * BLOCK_N + tl.arange(0, BLOCK_N)) % N
    offs_k = tl.arange(0, BLOCK_K)
    a_ptrs = a_ptr + offs_am[:, None] * stride_am + offs_k[None, :] * stride_ak
    b_ptrs = b_ptr + offs_k[:, None] * stride_bk + offs_bn[None, :] * stride_bn

    acc = tl.zeros((BLOCK_M, BLOCK_N), dtype=tl.float32)
    for kk in range(0, tl.cdiv(K, BLOCK_K)):
        a = tl.load(a_ptrs, mask=offs_k[None, :] < K - kk * BLOCK_K, other=0.0)
        b = tl.load(b_ptrs, mask=offs_k[:, None] < K - kk * BLOCK_K, other=0.0)
        acc = tl.dot(a, b, acc)
        a_ptrs += BLOCK_K * stride_ak
        b_ptrs += BLOCK_K * stride_bk

    c = acc.to(c_ptr.dtype.element_ty)
    offs_cm = pid_m * BLOCK_M + tl.arange(0, BLOCK_M)
    offs_cn = pid_n * BLOCK_N + tl.arange(0, BLOCK_N)
    c_ptrs = c_ptr + offs_cm[:, None] * stride_cm + offs_cn[None, :] * stride_cn
    mask = (offs_cm[:, None] < M) & (offs_cn[None, :] < N)
    tl.store(c_ptrs, c, mask=mask)

# config = {"BLOCK_K": 32, "BLOCK_M": 128, "BLOCK_N": 64, "GROUP_M": 8, "arch": "sm_80", "dtype": "fp32", "num_ctas": 1, "num_stages": 3, "num_warps": 16}
# arch = sm_80


// ===== COMPILED SASS (sm_80) =====

	.target	sm_80

	.elftype	@"ET_EXEC"


//--------------------- .note.nv.tkinfo           --------------------------
	.section	.note.nv.tkinfo,"",@"SHT_NOTE"
	.sectionflags	@"SHF_NOTE_NV_TKINFO"
	.tkinfo
        /*0018*/ 	.word	0x00000002
        /*0030*/ 	.string	""
        /*0030*/ 	.string	"ptxas"
        /*0030*/ 	.string	"Cuda compilation tools, release 13.0, V13.0.88"
        /*0030*/ 	.string	"Build cuda_13.0.r13.0/compiler.36424714_0"
        /*0030*/ 	.string	"-v  -suppress-debug-info  -lineinfo  -arch sm_80 "



//--------------------- .note.nv.cuinfo           --------------------------
	.section	.note.nv.cuinfo,"",@"SHT_NOTE"
	.sectionflags	@"SHF_NOTE_NV_CUINFO"
        /*0018*/ 	.short	0x0002
        /*001a*/ 	.short	0x0050
        /*001c*/ 	.short	0x0082
	.zero		2


//--------------------- .nv.info                  --------------------------
	.section	.nv.info,"",@"SHT_CUDA_INFO"
	.align	4


	//----- nvinfo : EIATTR_REGCOUNT
	.align		4
        /*0000*/ 	.byte	0x04, 0x2f
        /*0002*/ 	.short	(.L_1 - .L_0)
	.align		4
.L_0:
        /*0004*/ 	.word	index@(matmul_kernel)
        /*0008*/ 	.word	0x0000005e


	//----- nvinfo : EIATTR_FRAME_SIZE
	.align		4
.L_1:
        /*000c*/ 	.byte	0x04, 0x11
        /*000e*/ 	.short	(.L_3 - .L_2)
	.align		4
.L_2:
        /*0010*/ 	.word	index@(matmul_kernel)
        /*0014*/ 	.word	0x00000000


	//----- nvinfo : EIATTR_MIN_STACK_SIZE
	.align		4
.L_3:
        /*0018*/ 	.byte	0x04, 0x12
        /*001a*/ 	.short	(.L_5 - .L_4)
	.align		4
.L_4:
        /*001c*/ 	.word	index@(matmul_kernel)
        /*0020*/ 	.word	0x00000000
.L_5:


//--------------------- .nv.info.matmul_kernel    --------------------------
	.section	.nv.info.matmul_kernel,"",@"SHT_CUDA_INFO"
	.sectionflags	@""
	.align	4


	//----- nvinfo : EIATTR_CUDA_API_VERSION
	.align		4
        /*0000*/ 	.byte	0x04, 0x37
        /*0002*/ 	.short	(.L_7 - .L_6)
.L_6:
        /*0004*/ 	.word	0x00000082


	//----- nvinfo : EIATTR_SW2861232_WAR
	.align		4
.L_7:
        /*0008*/ 	.byte	0x01, 0x35
	.zero		2


	//----- nvinfo : EIATTR_PARAM_CBANK
	.align		4
        /*000c*/ 	.byte	0x04, 0x0a
        /*000e*/ 	.short	(.L_9 - .L_8)
	.align		4
.L_8:
        /*0010*/ 	.word	index@(.nv.constant0.matmul_kernel)
        /*0014*/ 	.short	0x0160
        /*0016*/ 	.short	0x0050


	//----- nvinfo : EIATTR_CBANK_PARAM_SIZE
	.align		4
.L_9:
        /*0018*/ 	.byte	0x03, 0x19
        /*001a*/ 	.short	0x0050


	//----- nvinfo : EIATTR_KPARAM_INFO
	.align		4
        /*001c*/ 	.byte	0x04, 0x17
        /*001e*/ 	.short	(.L_11 - .L_10)
.L_10:
        /*0020*/ 	.word	0x00000000
        /*0024*/ 	.short	0x000d
        /*0026*/ 	.short	0x0048
        /*0028*/ 	.byte	0x00, 0xf4, 0x21, 0x00


	//----- nvinfo : EIATTR_KPARAM_INFO
	.align		4
.L_11:
        /*002c*/ 	.byte	0x04, 0x17
        /*002e*/ 	.short	(.L_13 - .L_12)
.L_12:
        /*0030*/ 	.word	0x00000000
        /*0034*/ 	.short	0x000c
        /*0036*/ 	.short	0x0040
        /*0038*/ 	.byte	0x00, 0xf4, 0x21, 0x00


	//----- nvinfo : EIATTR_KPARAM_INFO
	.align		4
.L_13:
        /*003c*/ 	.byte	0x04, 0x17
        /*003e*/ 	.short	(.L_15 - .L_14)
.L_14:
        /*0040*/ 	.word	0x00000000
        /*0044*/ 	.short	0x000b
        /*0046*/ 	.short	0x0038
        /*0048*/ 	.byte	0x00, 0xf0, 0x11, 0x00


	//----- nvinfo : EIATTR_KPARAM_INFO
	.align		4
.L_15:
        /*004c*/ 	.byte	0x04, 0x17
        /*004e*/ 	.short	(.L_17 - .L_16)
.L_16:
        /*0050*/ 	.word	0x00000000
        /*0054*/ 	.short	0x000a
        /*0056*/ 	.short	0x0034
        /*0058*/ 	.byte	0x00, 0xf0, 0x11, 0x00


	//----- nvinfo : EIATTR_KPARAM_INFO
	.align		4
.L_17:
        /*005c*/ 	.byte	0x04, 0x17
        /*005e*/ 	.short	(.L_19 - .L_18)
.L_18:
        /*0060*/ 	.word	0x00000000
        /*0064*/ 	.short	0x0009
        /*0066*/ 	.short	0x0030
        /*0068*/ 	.byte	0x00, 0xf0, 0x11, 0x00


	//----- nvinfo : EIATTR_KPARAM_INFO
	.align		4
.L_19:
        /*006c*/ 	.byte	0x04, 0x17
        /*006e*/ 	.short	(.L_21 - .L_20)
.L_20:
        /*0070*/ 	.word	0x00000000
        /*0074*/ 	.short	0x0008
        /*0076*/ 	.short	0x002c
        /*0078*/ 	.byte	0x00, 0xf0, 0x11, 0x00


	//----- nvinfo : EIATTR_KPARAM_INFO
	.align		4
.L_21:
        /*007c*/ 	.byte	0x04, 0x17
        /*007e*/ 	.short	(.L_23 - .L_22)
.L_22:
        /*0080*/ 	.word	0x00000000
        /*0084*/ 	.short	0x0007
        /*0086*/ 	.short	0x0028
        /*0088*/ 	.byte	0x00, 0xf0, 0x11, 0x00


	//----- nvinfo : EIATTR_KPARAM_INFO
	.align		4
.L_23:
        /*008c*/ 	.byte	0x04, 0x17
        /*008e*/ 	.short	(.L_25 - .L_24)
.L_24:
        /*0090*/ 	.word	0x00000000
        /*0094*/ 	.short	0x0006
        /*0096*/ 	.short	0x0024
        /*0098*/ 	.byte	0x00, 0xf0, 0x11, 0x00


	//----- nvinfo : EIATTR_KPARAM_INFO
	.align		4
.L_25:
        /*009c*/ 	.byte	0x04, 0x17
        /*009e*/ 	.short	(.L_27 - .L_26)
.L_26:
        /*00a0*/ 	.word	0x00000000
        /*00a4*/ 	.short	0x0005
        /*00a6*/ 	.short	0x0020
        /*00a8*/ 	.byte	0x00, 0xf0, 0x11, 0x00


	//----- nvinfo : EIATTR_KPARAM_INFO
	.align		4
.L_27:
        /*00ac*/ 	.byte	0x04, 0x17
        /*00ae*/ 	.short	(.L_29 - .L_28)
.L_28:
        /*00b0*/ 	.word	0x00000000
        /*00b4*/ 	.short	0x0004
        /*00b6*/ 	.short	0x001c
        /*00b8*/ 	.byte	0x00, 0xf0, 0x11, 0x00


	//----- nvinfo : EIATTR_KPARAM_INFO
	.align		4
.L_29:
        /*00bc*/ 	.byte	0x04, 0x17
        /*00be*/ 	.short	(.L_31 - .L_30)
.L_30:
        /*00c0*/ 	.word	0x00000000
        /*00c4*/ 	.short	0x0003
        /*00c6*/ 	.short	0x0018
        /*00c8*/ 	.byte	0x00, 0xf0, 0x11, 0x00


	//----- nvinfo : EIATTR_KPARAM_INFO
	.align		4
.L_31:
        /*00cc*/ 	.byte	0x04, 0x17
        /*00ce*/ 	.short	(.L_33 - .L_32)
.L_32:
        /*00d0*/ 	.word	0x00000000
        /*00d4*/ 	.short	0x0002
        /*00d6*/ 	.short	0x0010
        /*00d8*/ 	.byte	0x00, 0xf4, 0x21, 0x00


	//----- nvinfo : EIATTR_KPARAM_INFO
	.align		4
.L_33:
        /*00dc*/ 	.byte	0x04, 0x17
        /*00de*/ 	.short	(.L_35 - .L_34)
.L_34:
        /*00e0*/ 	.word	0x00000000
        /*00e4*/ 	.short	0x0001
        /*00e6*/ 	.short	0x0008
        /*00e8*/ 	.byte	0x00, 0xf4, 0x21, 0x00


	//----- nvinfo : EIATTR_KPARAM_INFO
	.align		4
.L_35:
        /*00ec*/ 	.byte	0x04, 0x17
        /*00ee*/ 	.short	(.L_37 - .L_36)
.L_36:
        /*00f0*/ 	.word	0x00000000
        /*00f4*/ 	.short	0x0000
        /*00f6*/ 	.short	0x0000
        /*00f8*/ 	.byte	0x00, 0xf4, 0x21, 0x00


	//----- nvinfo : EIATTR_MAXREG_COUNT
	.align		4
.L_37:
        /*00fc*/ 	.byte	0x03, 0x1b
        /*00fe*/ 	.short	0x0080


	//----- nvinfo : EIATTR_NUM_BARRIERS
	.align		4
        /*0100*/ 	.byte	0x02, 0x4c
        /*0102*/ 	.byte	0x01
	.zero		1


	//----- nvinfo : EIATTR_MERCURY_ISA_VERSION
	.align		4
        /*0104*/ 	.byte	0x03, 0x5f
        /*0106*/ 	.short	0x0000


	//----- nvinfo : EIATTR_EXIT_INSTR_OFFSETS
	.align		4
        /*0108*/ 	.byte	0x04, 0x1c
        /*010a*/ 	.short	(.L_39 - .L_38)


	//   ....[0]....
.L_38:
        /*010c*/ 	.word	0x00002f10


	//   ....[1]....
        /*0110*/ 	.word	0x00002f30


	//----- nvinfo : EIATTR_REQNTID
	.align		4
.L_39:
        /*0114*/ 	.byte	0x04, 0x10
        /*0116*/ 	.short	(.L_41 - .L_40)
.L_40:
        /*0118*/ 	.word	0x00000200
        /*011c*/ 	.word	0x00000001
        /*0120*/ 	.word	0x00000001
.L_41:


//--------------------- .nv.callgraph             --------------------------
	.section	.nv.callgraph,"",@"SHT_CUDA_CALLGRAPH"
	.align	4
	.sectionentsize	8
	.align		4
        /*0000*/ 	.word	0x00000000
	.align		4
        /*0004*/ 	.word	0xffffffff
	.align		4
        /*0008*/ 	.word	0x00000000
	.align		4
        /*000c*/ 	.word	0xfffffffe
	.align		4
        /*0010*/ 	.word	0x00000000
	.align		4
        /*0014*/ 	.word	0xfffffffd
	.align		4
        /*0018*/ 	.word	0x00000000
	.align		4
        /*001c*/ 	.word	0xfffffffc


//--------------------- .nv.rel.action            --------------------------
	.section	.nv.rel.action,"",@"SHT_CUDA_RELOCINFO"
	.align	8
	.sectionentsize	8
        /*0000*/ 	.byte	0x73, 0x00, 0x00, 0x00, 0x00, 0x00, 0x00, 0x00, 0x00, 0x00, 0x00, 0x11, 0x25, 0x00, 0x05, 0x36


//--------------------- .nv.constant0.matmul_kernel --------------------------
	.section	.nv.constant0.matmul_kernel,"a",@progbits
	.sectionflags	@""
	.align	4
.nv.constant0.matmul_kernel:
	.zero		432


//--------------------- .text.matmul_kernel       --------------------------
	.section	.text.matmul_kernel,"ax",@progbits
	.sectioninfo	@"SHI_REGISTERS=94"
	.align	128
        .global         matmul_kernel
        .type           matmul_kernel,@function
        .size           matmul_kernel,(.L_x_3 - matmul_kernel)
        .other          matmul_kernel,@"STO_CUDA_ENTRY STV_DEFAULT"
matmul_kernel:
.text.matmul_kernel:
[----:B------:R-:W-:Y:S02]  /*0000*/  IMAD.MOV.U32 R1, RZ, RZ, c[0x0][0x28] ;  /* 0x00000a00ff017624 */ /* 0x000fe400078e00ff */
[----:B------:R-:W-:Y:S01]  /*0010*/  IMAD.MOV.U32 R0, RZ, RZ, c[0x0][0x17c] ;  /* 0x00005f00ff007624 */ /* 0x000fe200078e00ff */
[----:B------:R-:W1:Y:S01]  /*0020*/  S2R R5, SR_CTAID.X ;  /* 0x0000000000057919 */ /* 0x000e620000002500 */
[----:B------:R-:W-:Y:S01]  /*0030*/  IABS R11, c[0x0][0x17c] ;  /* 0x00005f00000b7a13 */ /* 0x000fe20000000000 */
[----:B------:R-:W-:Y:S01]  /*0040*/  IMAD.MOV.U32 R20, RZ, RZ, 0x1f ;  /* 0x0000001fff147424 */ /* 0x000fe200078e00ff */
[----:B------:R-:W-:Y:S01]  /*0050*/  IABS R12, c[0x0][0x178] ;  /* 0x00005e00000c7a13 */ /* 0x000fe20000000000 */
[----:B------:R-:W2:Y:S01]  /*0060*/  S2R R19, SR_TID.X ;  /* 0x0000000000137919 */ /* 0x000ea20000002100 */
[----:B------:R-:W-:Y:S01]  /*0070*/  IADD3 R0, R0, 0x3f, RZ ;  /* 0x0000003f00007810 */ /* 0x000fe20007ffe0ff */
[----:B------:R-:W-:Y:S01]  /*0080*/  IMAD.MOV.U32 R70, RZ, RZ, c[0x0][0x188] ;  /* 0x00006200ff467624 */ /* 0x000fe200078e00ff */
[----:B------:R-:W-:Y:S01]  /*0090*/  IADD3 R20, R20, c[0x0][0x180], RZ ;  /* 0x0000600014147a10 */ /* 0x000fe20007ffe0ff */
[----:B------:R-:W-:Y:S01]  /*00a0*/  ULDC.64 UR6, c[0x0][0x118] ;  /* 0x0000460000067ab9 */ /* 0x000fe20000000a00 */
[----:B------:R-:W-:Y:S01]  /*00b0*/  SHF.R.S32.HI R3, RZ, 0x1f, R0 ;  /* 0x0000001fff037819 */ /* 0x000fe20000011400 */
[----:B------:R-:W-:Y:S01]  /*00c0*/  ULDC UR5, c[0x0][0x180] ;  /* 0x0000600000057ab9 */ /* 0x000fe20000000800 */
[----:B------:R-:W-:Y:S01]  /*00d0*/  CS2R R40, SRZ ;  /* 0x0000000000287805 */ /* 0x000fe2000001ff00 */
[----:B------:R-:W-:Y:S01]  /*00e0*/  UIADD3 UR4, UR5, -0x20, URZ ;  /* 0xffffffe005047890 */ /* 0x000fe2000fffe03f */
[----:B------:R-:W-:Y:S01]  /*00f0*/  LEA.HI R3, R3, R0, RZ, 0x6 ;  /* 0x0000000003037211 */ /* 0x000fe200078f30ff */
[----:B------:R-:W-:Y:S01]  /*0100*/  CS2R R42, SRZ ;  /* 0x00000000002a7805 */ /* 0x000fe2000001ff00 */
[----:B------:R-:W-:Y:S01]  /*0110*/  CS2R R44, SRZ ;  /* 0x00000000002c7805 */ /* 0x000fe2000001ff00 */
[----:B------:R-:W-:Y:S01]  /*0120*/  CS2R R46, SRZ ;  /* 0x00000000002e7805 */ /* 0x000fe2000001ff00 */
[----:B------:R-:W-:-:S05]  /*0130*/  SHF.R.S32.HI R3, RZ, 0x6, R3 ;  /* 0x00000006ff037819 */ /* 0x000fca0000011403 */
[----:B------:R-:W-:Y:S01]  /*0140*/  IMAD.SHL.U32 R4, R3, 0x8, RZ ;  /* 0x0000000803047824 */ /* 0x000fe200078e00ff */
[----:B-1----:R-:W-:-:S04]  /*0150*/  IABS R8, R5 ;  /* 0x0000000500087213 */ /* 0x002fc80000000000 */
[-C--:B------:R-:W-:Y:S01]  /*0160*/  IABS R7, R4.reuse ;  /* 0x0000000400077213 */ /* 0x080fe20000000000 */
[C---:B--2---:R-:W-:Y:S01]  /*0170*/  IMAD.SHL.U32 R58, R19.reuse, 0x4, RZ ;  /* 0x00000004133a7824 */ /* 0x044fe200078e00ff */
[----:B------:R-:W-:Y:S02]  /*0180*/  IABS R10, R4 ;  /* 0x00000004000a7213 */ /* 0x000fe40000000000 */
[----:B------:R-:W1:Y:S01]  /*0190*/  I2F.RP R0, R7 ;  /* 0x0000000700007306 */ /* 0x000e620000209400 */
[----:B------:R-:W-:Y:S02]  /*01a0*/  LOP3.LUT R18, R19, 0x180, RZ, 0xc0, !PT ;  /* 0x0000018013127812 */ /* 0x000fe400078ec0ff */
[----:B------:R-:W-:Y:S02]  /*01b0*/  LOP3.LUT R65, R58, 0x7fc, RZ, 0xc0, !PT ;  /* 0x000007fc3a417812 */ /* 0x000fe400078ec0ff */
[----:B------:R-:W-:Y:S02]  /*01c0*/  SHF.R.U32.HI R67, RZ, 0x2, R18 ;  /* 0x00000002ff437819 */ /* 0x000fe40000011612 */
[----:B------:R-:W-:-:S02]  /*01d0*/  SHF.R.U32.HI R87, RZ, 0x7, R19 ;  /* 0x00000007ff577819 */ /* 0x000fc40000011613 */
[----:B------:R-:W-:Y:S02]  /*01e0*/  LOP3.LUT R67, R67, 0x7fc, R58, 0x78, !PT ;  /* 0x000007fc43437812 */ /* 0x000fe400078e783a */
[----:B------:R-:W-:Y:S02]  /*01f0*/  SGXT.U32 R87, R87, 0x2 ;  /* 0x000000025757781a */ /* 0x000fe40000000000 */
[----:B------:R-:W-:Y:S02]  /*0200*/  LOP3.LUT R71, R19, 0x1f, RZ, 0xc0, !PT ;  /* 0x0000001f13477812 */ /* 0x000fe400078ec0ff */
[C---:B------:R-:W-:Y:S01]  /*0210*/  LOP3.LUT R85, R87.reuse, 0x4, RZ, 0xfc, !PT ;  /* 0x0000000457557812 */ /* 0x040fe200078efcff */
[----:B-1----:R-:W1:Y:S01]  /*0220*/  MUFU.RCP R0, R0 ;  /* 0x0000000000007308 */ /* 0x002e620000001000 */
[----:B------:R-:W-:Y:S01]  /*0230*/  ISETP.GE.AND P5, PT, R87, c[0x0][0x180], PT ;  /* 0x0000600057007a0c */ /* 0x000fe20003fa6270 */
[----:B------:R-:W-:Y:S01]  /*0240*/  IMAD R24, R71, c[0x0][0x18c], RZ ;  /* 0x0000630047187a24 */ /* 0x000fe200078e02ff */
[----:B------:R-:W-:-:S02]  /*0250*/  LOP3.LUT R83, R87, 0x8, RZ, 0xfc, !PT ;  /* 0x0000000857537812 */ /* 0x000fc400078efcff */
[--C-:B------:R-:W-:Y:S01]  /*0260*/  SHF.R.U32.HI R34, RZ, 0x2, R19.reuse ;  /* 0x00000002ff227819 */ /* 0x100fe20000011613 */
[----:B------:R-:W-:Y:S01]  /*0270*/  IMAD.SHL.U32 R69, R24, 0x4, RZ ;  /* 0x0000000418457824 */ /* 0x000fe200078e00ff */
[----:B------:R-:W-:Y:S02]  /*0280*/  SHF.R.S32.HI R57, RZ, 0x3, R19 ;  /* 0x00000003ff397819 */ /* 0x000fe40000011413 */
[----:B------:R-:W-:Y:S02]  /*0290*/  LOP3.LUT R81, R87, 0xc, RZ, 0xfc, !PT ;  /* 0x0000000c57517812 */ /* 0x000fe400078efcff */
[----:B------:R-:W-:Y:S02]  /*02a0*/  SGXT R57, R57, 0x1 ;  /* 0x000000013939781a */ /* 0x000fe40000000200 */
[C---:B------:R-:W-:Y:S02]  /*02b0*/  LOP3.LUT R79, R87.reuse, 0x10, RZ, 0xfc, !PT ;  /* 0x00000010574f7812 */ /* 0x040fe400078efcff */
[----:B------:R-:W-:-:S02]  /*02c0*/  LOP3.LUT R77, R87, 0x14, RZ, 0xfc, !PT ;  /* 0x00000014574d7812 */ /* 0x000fc400078efcff */
[----:B-1----:R-:W-:Y:S01]  /*02d0*/  IADD3 R2, R0, 0xffffffe, RZ ;  /* 0x0ffffffe00027810 */ /* 0x002fe20007ffe0ff */
[----:B------:R-:W-:Y:S01]  /*02e0*/  IMAD.MOV R0, RZ, RZ, -R10 ;  /* 0x000000ffff007224 */ /* 0x000fe200078e0a0a */
[C---:B------:R-:W-:Y:S02]  /*02f0*/  LOP3.LUT R75, R87.reuse, 0x18, RZ, 0xfc, !PT ;  /* 0x00000018574b7812 */ /* 0x040fe400078efcff */
[----:B------:R1:W2:Y:S01]  /*0300*/  F2I.FTZ.U32.TRUNC.NTZ R3, R2 ;  /* 0x0000000200037305 */ /* 0x0002a2000021f000 */
[----:B------:R-:W-:Y:S01]  /*0310*/  LOP3.LUT R73, R87, 0x1c, RZ, 0xfc, !PT ;  /* 0x0000001c57497812 */ /* 0x000fe200078efcff */
[----:B-1----:R-:W-:Y:S02]  /*0320*/  IMAD.MOV.U32 R2, RZ, RZ, RZ ;  /* 0x000000ffff027224 */ /* 0x002fe400078e00ff */
[----:B--2---:R-:W-:-:S04]  /*0330*/  IMAD.MOV R6, RZ, RZ, -R3 ;  /* 0x000000ffff067224 */ /* 0x004fc800078e0a03 */
[----:B------:R-:W-:Y:S02]  /*0340*/  IMAD R9, R6, R7, RZ ;  /* 0x0000000706097224 */ /* 0x000fe400078e02ff */
[----:B------:R-:W-:Y:S02]  /*0350*/  IMAD.MOV.U32 R6, RZ, RZ, R8 ;  /* 0x000000ffff067224 */ /* 0x000fe400078e0008 */
[----:B------:R-:W-:-:S04]  /*0360*/  IMAD.HI.U32 R3, R3, R9, R2 ;  /* 0x0000000903037227 */ /* 0x000fc800078e0002 */
[----:B------:R-:W-:Y:S02]  /*0370*/  IMAD.SHL.U32 R9, R19, 0x8, RZ ;  /* 0x0000000813097824 */ /* 0x000fe400078e00ff */
[----:B------:R-:W-:-:S04]  /*0380*/  IMAD.HI.U32 R3, R3, R6, RZ ;  /* 0x0000000603037227 */ /* 0x000fc800078e00ff */
[----:B------:R-:W-:-:S05]  /*0390*/  IMAD R0, R3, R0, R6 ;  /* 0x0000000003007224 */ /* 0x000fca00078e0206 */
[----:B------:R-:W-:-:S13]  /*03a0*/  ISETP.GT.U32.AND P1, PT, R7, R0, PT ;  /* 0x000000000700720c */ /* 0x000fda0003f24070 */
[----:B------:R-:W-:Y:S01]  /*03b0*/  @!P1 IMAD.IADD R0, R0, 0x1, -R7 ;  /* 0x0000000100009824 */ /* 0x000fe200078e0a07 */
[----:B------:R-:W-:Y:S02]  /*03c0*/  @!P1 IADD3 R3, R3, 0x1, RZ ;  /* 0x0000000103039810 */ /* 0x000fe40007ffe0ff */
[----:B------:R-:W-:Y:S02]  /*03d0*/  ISETP.NE.AND P1, PT, R4, RZ, PT ;  /* 0x000000ff0400720c */ /* 0x000fe40003f25270 */
[----:B------:R-:W-:Y:S02]  /*03e0*/  ISETP.GE.U32.AND P0, PT, R0, R7, PT ;  /* 0x000000070000720c */ /* 0x000fe40003f06070 */
[----:B------:R-:W-:-:S04]  /*03f0*/  LOP3.LUT R0, R5, R4, RZ, 0x3c, !PT ;  /* 0x0000000405007212 */ /* 0x000fc800078e3cff */
[----:B------:R-:W-:Y:S01]  /*0400*/  ISETP.GE.AND P2, PT, R0, RZ, PT ;  /* 0x000000ff0000720c */ /* 0x000fe20003f46270 */
[----:B------:R-:W-:-:S05]  /*0410*/  IMAD.MOV.U32 R0, RZ, RZ, c[0x0][0x178] ;  /* 0x00005e00ff007624 */ /* 0x000fca00078e00ff */
[----:B------:R-:W-:Y:S02]  /*0420*/  IADD3 R0, R0, 0x7f, RZ ;  /* 0x0000007f00007810 */ /* 0x000fe40007ffe0ff */
[----:B------:R-:W-:-:S05]  /*0430*/  @P0 IADD3 R3, R3, 0x1, RZ ;  /* 0x0000000103030810 */ /* 0x000fca0007ffe0ff */
[----:B------:R-:W-:Y:S01]  /*0440*/  IMAD.MOV.U32 R2, RZ, RZ, R3 ;  /* 0x000000ffff027224 */ /* 0x000fe200078e0003 */
[----:B------:R-:W-:-:S03]  /*0450*/  SHF.R.S32.HI R3, RZ, 0x1f, R0 ;  /* 0x0000001fff037819 */ /* 0x000fc60000011400 */
[----:B------:R-:W-:Y:S01]  /*0460*/  @!P2 IMAD.MOV R2, RZ, RZ, -R2 ;  /* 0x000000ffff02a224 */ /* 0x000fe200078e0a02 */
[----:B------:R-:W-:Y:S02]  /*0470*/  @!P1 LOP3.LUT R2, RZ, R4, RZ, 0x33, !PT ;  /* 0x00000004ff029212 */ /* 0x000fe400078e33ff */
[----:B------:R-:W-:-:S03]  /*0480*/  LEA.HI R3, R3, R0, RZ, 0x7 ;  /* 0x0000000003037211 */ /* 0x000fc600078f38ff */
[----:B------:R-:W-:Y:S02]  /*0490*/  IMAD.SHL.U32 R13, R2, 0x8, RZ ;  /* 0x00000008020d7824 */ /* 0x000fe400078e00ff */
[----:B------:R-:W-:-:S03]  /*04a0*/  IMAD.MOV R2, RZ, RZ, -R2 ;  /* 0x000000ffff027224 */ /* 0x000fc600078e0a02 */
[----:B------:R-:W-:Y:S01]  /*04b0*/  LEA.HI.SX32 R3, R3, -R13, 0x19 ;  /* 0x8000000d03037211 */ /* 0x000fe200078fcaff */
[----:B------:R-:W-:Y:S02]  /*04c0*/  IMAD R8, R4, R2, R5 ;  /* 0x0000000204087224 */ /* 0x000fe400078e0205 */
[----:B------:R-:W-:Y:S01]  /*04d0*/  IMAD.MOV.U32 R2, RZ, RZ, RZ ;  /* 0x000000ffff027224 */ /* 0x000fe200078e00ff */
[----:B------:R-:W-:Y:S02]  /*04e0*/  IMNMX R15, R3, 0x8, PT ;  /* 0x00000008030f7817 */ /* 0x000fe40003800200 */
[----:B------:R-:W-:Y:S02]  /*04f0*/  IABS R4, R8 ;  /* 0x0000000800047213 */ /* 0x000fe40000000000 */
[----:B------:R-:W-:-:S04]  /*0500*/  IABS R7, R15 ;  /* 0x0000000f00077213 */ /* 0x000fc80000000000 */
[----:B------:R-:W1:Y:S08]  /*0510*/  I2F.RP R0, R7 ;  /* 0x0000000700007306 */ /* 0x000e700000209400 */
[----:B-1----:R-:W1:Y:S02]  /*0520*/  MUFU.RCP R0, R0 ;  /* 0x0000000000007308 */ /* 0x002e640000001000 */
[----:B-1----:R-:W-:-:S06]  /*0530*/  IADD3 R3, R0, 0xffffffe, RZ ;  /* 0x0ffffffe00037810 */ /* 0x002fcc0007ffe0ff */
[----:B------:R-:W1:Y:S02]  /*0540*/  F2I.FTZ.U32.TRUNC.NTZ R3, R3 ;  /* 0x0000000300037305 */ /* 0x000e64000021f000 */
[----:B-1----:R-:W-:-:S04]  /*0550*/  IMAD.MOV R6, RZ, RZ, -R3 ;  /* 0x000000ffff067224 */ /* 0x002fc800078e0a03 */
[----:B------:R-:W-:Y:S01]  /*0560*/  IMAD R5, R6, R7, RZ ;  /* 0x0000000706057224 */ /* 0x000fe200078e02ff */
[----:B------:R-:W-:-:S03]  /*0570*/  IABS R6, R15 ;  /* 0x0000000f00067213 */ /* 0x000fc60000000000 */
[----:B------:R-:W-:-:S04]  /*0580*/  IMAD.HI.U32 R2, R3, R5, R2 ;  /* 0x0000000503027227 */ /* 0x000fc800078e0002 */
[----:B------:R-:W-:Y:S02]  /*0590*/  IMAD.MOV.U32 R3, RZ, RZ, R4 ;  /* 0x000000ffff037224 */ /* 0x000fe400078e0004 */
[----:B------:R-:W-:Y:S02]  /*05a0*/  IMAD.MOV R0, RZ, RZ, -R6 ;  /* 0x000000ffff007224 */ /* 0x000fe400078e0a06 */
[----:B------:R-:W1:Y:S01]  /*05b0*/  I2F.RP R6, R11 ;  /* 0x0000000b00067306 */ /* 0x000e620000209400 */
[----:B------:R-:W-:-:S04]  /*05c0*/  IMAD.HI.U32 R2, R2, R3, RZ ;  /* 0x0000000302027227 */ /* 0x000fc800078e00ff */
[----:B------:R-:W-:-:S03]  /*05d0*/  IMAD R0, R2, R0, R3 ;  /* 0x0000000002007224 */ /* 0x000fc600078e0203 */
[----:B------:R-:W2:Y:S02]  /*05e0*/  I2F.RP R3, R12 ;  /* 0x0000000c00037306 */ /* 0x000ea40000209400 */
[----:B------:R-:W-:-:S06]  /*05f0*/  ISETP.GT.U32.AND P1, PT, R7, R0, PT ;  /* 0x000000000700720c */ /* 0x000fcc0003f24070 */
[----:B-1----:R-:W1:Y:S07]  /*0600*/  MUFU.RCP R6, R6 ;  /* 0x0000000600067308 */ /* 0x002e6e0000001000 */
[----:B------:R-:W-:Y:S01]  /*0610*/  @!P1 IMAD.IADD R0, R0, 0x1, -R7 ;  /* 0x0000000100009824 */ /* 0x000fe200078e0a07 */
[----:B--2---:R-:W2:Y:S01]  /*0620*/  MUFU.RCP R3, R3 ;  /* 0x0000000300037308 */ /* 0x004ea20000001000 */
[----:B------:R-:W-:Y:S02]  /*0630*/  @!P1 IADD3 R2, R2, 0x1, RZ ;  /* 0x0000000102029810 */ /* 0x000fe40007ffe0ff */
[----:B------:R-:W-:-:S02]  /*0640*/  ISETP.NE.AND P1, PT, R15, RZ, PT ;  /* 0x000000ff0f00720c */ /* 0x000fc40003f25270 */
[----:B------:R-:W-:Y:S02]  /*0650*/  ISETP.GE.U32.AND P0, PT, R0, R7, PT ;  /* 0x000000070000720c */ /* 0x000fe40003f06070 */
[----:B------:R-:W-:Y:S02]  /*0660*/  LOP3.LUT R0, R8, R15, RZ, 0x3c, !PT ;  /* 0x0000000f08007212 */ /* 0x000fe400078e3cff */
[----:B-1----:R-:W-:Y:S02]  /*0670*/  IADD3 R4, R6, 0xffffffe, RZ ;  /* 0x0ffffffe06047810 */ /* 0x002fe40007ffe0ff */
[----:B------:R-:W-:Y:S02]  /*0680*/  ISETP.GE.AND P2, PT, R0, RZ, PT ;  /* 0x000000ff0000720c */ /* 0x000fe40003f46270 */
[----:B------:R-:W1:Y:S01]  /*0690*/  F2I.FTZ.U32.TRUNC.NTZ R5, R4 ;  /* 0x0000000400057305 */ /* 0x000e62000021f000 */
[----:B------:R-:W-:Y:S02]  /*06a0*/  SHF.R.U32.HI R0, RZ, 0x1, R19 ;  /* 0x00000001ff007819 */ /* 0x000fe40000011613 */
[----:B--2---:R-:W-:-:S02]  /*06b0*/  IADD3 R3, R3, 0xffffffe, RZ ;  /* 0x0ffffffe03037810 */ /* 0x004fc40007ffe0ff */
[----:B------:R-:W-:Y:S02]  /*06c0*/  @P0 IADD3 R2, R2, 0x1, RZ ;  /* 0x0000000102020810 */ /* 0x000fe40007ffe0ff */
[----:B------:R-:W-:Y:S01]  /*06d0*/  LOP3.LUT R65, R65, 0x70, R0, 0x78, !PT ;  /* 0x0000007041417812 */ /* 0x000fe200078e7800 */
[C---:B------:R-:W-:Y:S01]  /*06e0*/  IMAD.SHL.U32 R0, R19.reuse, 0x40, RZ ;  /* 0x0000004013007824 */ /* 0x040fe200078e00ff */
[----:B------:R-:W2:Y:S01]  /*06f0*/  F2I.FTZ.U32.TRUNC.NTZ R3, R3 ;  /* 0x0000000300037305 */ /* 0x000ea2000021f000 */
[----:B------:R-:W-:Y:S02]  /*0700*/  IMAD.MOV.U32 R6, RZ, RZ, R2 ;  /* 0x000000ffff067224 */ /* 0x000fe400078e0002 */
[----:B------:R-:W-:Y:S01]  /*0710*/  IMAD.SHL.U32 R2, R19, 0x10, RZ ;  /* 0x0000001013027824 */ /* 0x000fe200078e00ff */
[----:B------:R-:W-:Y:S01]  /*0720*/  LOP3.LUT R7, R0, 0x1840, RZ, 0xc0, !PT ;  /* 0x0000184000077812 */ /* 0x000fe200078ec0ff */
[----:B------:R-:W-:Y:S01]  /*0730*/  @!P2 IMAD.MOV R6, RZ, RZ, -R6 ;  /* 0x000000ffff06a224 */ /* 0x000fe200078e0a06 */
[----:B------:R-:W-:Y:S01]  /*0740*/  @!P1 LOP3.LUT R6, RZ, R15, RZ, 0x33, !PT ;  /* 0x0000000fff069212 */ /* 0x000fe200078e33ff */
[----:B-1----:R-:W-:Y:S01]  /*0750*/  IMAD.MOV R4, RZ, RZ, -R5 ;  /* 0x000000ffff047224 */ /* 0x002fe200078e0a05 */
[----:B------:R-:W-:-:S02]  /*0760*/  LOP3.LUT R58, R7, 0x38, R58, 0xf8, !PT ;  /* 0x00000038073a7812 */ /* 0x000fc400078ef83a */
[----:B------:R-:W-:Y:S01]  /*0770*/  LOP3.LUT R2, R2, 0x30, RZ, 0xc0, !PT ;  /* 0x0000003002027812 */ /* 0x000fe200078ec0ff */
[----:B------:R-:W-:Y:S01]  /*0780*/  IMAD.MOV R0, RZ, RZ, -R6 ;  /* 0x000000ffff007224 */ /* 0x000fe200078e0a06 */
[----:B------:R-:W-:Y:S01]  /*0790*/  ISETP.GT.AND P1, PT, R20, 0x1f, PT ;  /* 0x0000001f1400780c */ /* 0x000fe20003f24270 */
[----:B------:R-:W-:Y:S01]  /*07a0*/  IMAD R7, R4, R11, RZ ;  /* 0x0000000b04077224 */ /* 0x000fe200078e02ff */
[----:B------:R-:W-:Y:S01]  /*07b0*/  LOP3.LUT R10, R2, 0x780, R9, 0xf8, !PT ;  /* 0x00000780020a7812 */ /* 0x000fe200078ef809 */
[----:B------:R-:W-:Y:S01]  /*07c0*/  IMAD.MOV.U32 R4, RZ, RZ, RZ ;  /* 0x000000ffff047224 */ /* 0x000fe200078e00ff */
[----:B------:R-:W-:Y:S01]  /*07d0*/  SEL R35, RZ, 0x4, !P1 ;  /* 0x00000004ff237807 */ /* 0x000fe20004800000 */
[----:B------:R-:W-:Y:S01]  /*07e0*/  IMAD R0, R15, R0, R8 ;  /* 0x000000000f007224 */ /* 0x000fe200078e0208 */
[----:B------:R-:W-:Y:S01]  /*07f0*/  LOP3.LUT R57, R10, 0x4008, R57, 0xf8, !PT ;  /* 0x000040080a397812 */ /* 0x000fe200078ef839 */
[----:B------:R-:W-:Y:S01]  /*0800*/  IMAD.HI.U32 R8, R5, R7, R4 ;  /* 0x0000000705087227 */ /* 0x000fe200078e0004 */
[----:B------:R-:W-:-:S02]  /*0810*/  SHF.R.U32.HI R7, RZ, 0x5, R19 ;  /* 0x00000005ff077819 */ /* 0x000fc40000011613 */
[----:B------:R-:W-:Y:S01]  /*0820*/  LOP3.LUT R5, R19, 0x7f, RZ, 0xc0, !PT ;  /* 0x0000007f13057812 */ /* 0x000fe200078ec0ff */
[----:B------:R-:W-:Y:S01]  /*0830*/  IMAD.IADD R4, R13, 0x1, R0 ;  /* 0x000000010d047824 */ /* 0x000fe200078e0200 */
[----:B------:R-:W-:Y:S01]  /*0840*/  SGXT.U32 R7, R7, 0x4 ;  /* 0x000000040707781a */ /* 0x000fe20000000000 */
[----:B------:R-:W-:Y:S02]  /*0850*/  IMAD.SHL.U32 R0, R6, 0x40, RZ ;  /* 0x0000004006007824 */ /* 0x000fe400078e00ff */
[----:B--2---:R-:W-:Y:S02]  /*0860*/  IMAD.MOV R9, RZ, RZ, -R3 ;  /* 0x000000ffff097224 */ /* 0x004fe400078e0a03 */
[----:B------:R-:W-:Y:S01]  /*0870*/  IMAD.MOV.U32 R2, RZ, RZ, RZ ;  /* 0x000000ffff027224 */ /* 0x000fe200078e00ff */
[----:B------:R-:W-:Y:S01]  /*0880*/  LOP3.LUT R7, R0, R7, RZ, 0xfc, !PT ;  /* 0x0000000700077212 */ /* 0x000fe200078efcff */
[----:B------:R-:W-:Y:S01]  /*0890*/  IMAD R9, R9, R12, RZ ;  /* 0x0000000c09097224 */ /* 0x000fe200078e02ff */
[----:B------:R-:W-:-:S02]  /*08a0*/  LEA.HI R6, R19, R0, RZ, 0x1b ;  /* 0x0000000013067211 */ /* 0x000fc400078fd8ff */
[----:B------:R-:W-:Y:S01]  /*08b0*/  LOP3.LUT R22, R7, 0x20, RZ, 0xfc, !PT ;  /* 0x0000002007167812 */ /* 0x000fe200078efcff */
[----:B------:R-:W-:Y:S01]  /*08c0*/  IMAD.HI.U32 R3, R3, R9, R2 ;  /* 0x0000000903037227 */ /* 0x000fe200078e0002 */
[----:B------:R-:W-:Y:S02]  /*08d0*/  IADD3 R21, R6, 0x10, RZ ;  /* 0x0000001006157810 */ /* 0x000fe40007ffe0ff */
[----:B------:R-:W-:Y:S01]  /*08e0*/  IABS R13, R7 ;  /* 0x00000007000d7213 */ /* 0x000fe20000000000 */
[----:B------:R-:W-:Y:S01]  /*08f0*/  IMAD R2, R4, 0x80, R5 ;  /* 0x0000008004027824 */ /* 0x000fe200078e0205 */
[----:B------:R-:W-:Y:S02]  /*0900*/  IADD3 R17, R6, 0x30, RZ ;  /* 0x0000003006117810 */ /* 0x000fe40007ffe0ff */
[----:B------:R-:W-:Y:S01]  /*0910*/  IABS R15, R22 ;  /* 0x00000016000f7213 */ /* 0x000fe20000000000 */
[----:B------:R-:W-:Y:S01]  /*0920*/  IMAD.HI.U32 R4, R8, R13, RZ ;  /* 0x0000000d08047227 */ /* 0x000fe200078e00ff */
[----:B------:R-:W-:-:S02]  /*0930*/  IABS R14, R21 ;  /* 0x00000015000e7213 */ /* 0x000fc40000000000 */
[----:B------:R-:W-:Y:S01]  /*0940*/  IABS R16, R17 ;  /* 0x0000001100107213 */ /* 0x000fe20000000000 */
[----:B------:R-:W-:Y:S01]  /*0950*/  IMAD.HI.U32 R6, R8, R15, RZ ;  /* 0x0000000f08067227 */ /* 0x000fe200078e00ff */
[----:B------:R-:W-:-:S03]  /*0960*/  IABS R9, R2 ;  /* 0x0000000200097213 */ /* 0x000fc60000000000 */
[----:B------:R-:W-:-:S04]  /*0970*/  IMAD.HI.U32 R5, R8, R14, RZ ;  /* 0x0000000e08057227 */ /* 0x000fc800078e00ff */
[----:B------:R-:W-:Y:S02]  /*0980*/  IMAD.MOV R4, RZ, RZ, -R4 ;  /* 0x000000ffff047224 */ /* 0x000fe400078e0a04 */
[----:B------:R-:W-:-:S04]  /*0990*/  IMAD.HI.U32 R8, R8, R16, RZ ;  /* 0x0000001008087227 */ /* 0x000fc800078e00ff */
[----:B------:R-:W-:Y:S02]  /*09a0*/  IMAD.MOV R6, RZ, RZ, -R6 ;  /* 0x000000ffff067224 */ /* 0x000fe400078e0a06 */
[----:B------:R-:W-:-:S04]  /*09b0*/  IMAD.HI.U32 R3, R3, R9, RZ ;  /* 0x0000000903037227 */ /* 0x000fc800078e00ff */
[----:B------:R-:W-:Y:S01]  /*09c0*/  IMAD R4, R11, R4, R13 ;  /* 0x000000040b047224 */ /* 0x000fe200078e020d */
[----:B------:R-:W-:Y:S01]  /*09d0*/  SEL R13, R35, RZ, !P5 ;  /* 0x000000ff230d7207 */ /* 0x000fe20006800000 */
[----:B------:R-:W-:Y:S02]  /*09e0*/  IMAD.MOV R8, RZ, RZ, -R8 ;  /* 0x000000ffff087224 */ /* 0x000fe400078e0a08 */
[C---:B------:R-:W-:Y:S01]  /*09f0*/  IMAD R6, R11.reuse, R6, R15 ;  /* 0x000000060b067224 */ /* 0x040fe200078e020f */
[----:B------:R-:W-:Y:S01]  /*0a00*/  ISETP.GT.U32.AND P3, PT, R11, R4, PT ;  /* 0x000000040b00720c */ /* 0x000fe20003f64070 */
[----:B------:R-:W-:Y:S01]  /*0a10*/  IMAD.MOV R5, RZ, RZ, -R5 ;  /* 0x000000ffff057224 */ /* 0x000fe200078e0a05 */
[----:B------:R-:W-:Y:S01]  /*0a20*/  ISETP.NE.U32.AND P5, PT, R13, RZ, PT ;  /* 0x000000ff0d00720c */ /* 0x000fe20003fa5070 */
[----:B------:R-:W-:Y:S01]  /*0a30*/  IMAD.MOV R3, RZ, RZ, -R3 ;  /* 0x000000ffff037224 */ /* 0x000fe200078e0a03 */
[C---:B------:R-:W-:Y:S01]  /*0a40*/  ISETP.GT.U32.AND P6, PT, R11.reuse, R6, PT ;  /* 0x000000060b00720c */ /* 0x040fe20003fc4070 */
[----:B------:R-:W-:-:S02]  /*0a50*/  IMAD R8, R11, R8, R16 ;  /* 0x000000080b087224 */ /* 0x000fc400078e0210 */
[C---:B------:R-:W-:Y:S02]  /*0a60*/  IMAD R5, R11.reuse, R5, R14 ;  /* 0x000000050b057224 */ /* 0x040fe400078e020e */
[----:B------:R-:W-:Y:S01]  /*0a70*/  IMAD R3, R12, R3, R9 ;  /* 0x000000030c037224 */ /* 0x000fe200078e0209 */
[C---:B------:R-:W-:Y:S02]  /*0a80*/  ISETP.GT.U32.AND P2, PT, R11.reuse, R8, PT ;  /* 0x000000080b00720c */ /* 0x040fe40003f44070 */
[----:B------:R-:W-:Y:S01]  /*0a90*/  ISETP.GT.U32.AND P4, PT, R11, R5, PT ;  /* 0x000000050b00720c */ /* 0x000fe20003f84070 */
[----:B------:R-:W-:Y:S01]  /*0aa0*/  @!P3 IMAD.IADD R4, R4, 0x1, -R11 ;  /* 0x000000010404b824 */ /* 0x000fe200078e0a0b */
[----:B------:R-:W-:Y:S02]  /*0ab0*/  ISETP.GT.U32.AND P0, PT, R12, R3, PT ;  /* 0x000000030c00720c */ /* 0x000fe40003f04070 */
[----:B------:R-:W-:Y:S01]  /*0ac0*/  SHF.R.S32.HI R9, RZ, 0x2, R19 ;  /* 0x00000002ff097819 */ /* 0x000fe20000011413 */
[----:B------:R-:W-:-:S03]  /*0ad0*/  @!P6 IMAD.IADD R6, R6, 0x1, -R11 ;  /* 0x000000010606e824 */ /* 0x000fc600078e0a0b */
[----:B------:R-:W-:Y:S02]  /*0ae0*/  SGXT R9, R9, 0x1 ;  /* 0x000000010909781a */ /* 0x000fe40000000200 */
[C---:B------:R-:W-:Y:S01]  /*0af0*/  ISETP.GT.U32.AND P1, PT, R11.reuse, R6, PT ;  /* 0x000000060b00720c */ /* 0x040fe20003f24070 */
[--C-:B------:R-:W-:Y:S01]  /*0b00*/  @!P2 IMAD.IADD R8, R8, 0x1, -R11.reuse ;  /* 0x000000010808a824 */ /* 0x100fe200078e0a0b */
[----:B------:R-:W-:Y:S01]  /*0b10*/  ISETP.GT.U32.AND P2, PT, R11, R4, PT ;  /* 0x000000040b00720c */ /* 0x000fe20003f44070 */
[----:B------:R-:W-:Y:S01]  /*0b20*/  @!P4 IMAD.IADD R5, R5, 0x1, -R11 ;  /* 0x000000010505c824 */ /* 0x000fe200078e0a0b */
[----:B------:R-:W-:Y:S01]  /*0b30*/  LOP3.LUT R9, R9, 0x2040, RZ, 0xc0, !PT ;  /* 0x0000204009097812 */ /* 0x000fe200078ec0ff */
[----:B------:R-:W-:Y:S01]  /*0b40*/  @!P0 IMAD.IADD R3, R3, 0x1, -R12 ;  /* 0x0000000103038824 */ /* 0x000fe200078e0a0c */
[----:B------:R-:W-:Y:S02]  /*0b50*/  ISETP.GE.AND P0, PT, R7, RZ, PT ;  /* 0x000000ff0700720c */ /* 0x000fe40003f06270 */
[----:B------:R-:W-:-:S02]  /*0b60*/  ISETP.GT.U32.AND P4, PT, R11, R5, PT ;  /* 0x000000050b00720c */ /* 0x000fc40003f84070 */
[----:B------:R-:W-:Y:S02]  /*0b70*/  ISETP.GT.U32.AND P3, PT, R11, R8, PT ;  /* 0x000000080b00720c */ /* 0x000fe40003f64070 */
[----:B------:R-:W-:Y:S01]  /*0b80*/  ISETP.GT.U32.AND P6, PT, R12, R3, PT ;  /* 0x000000030c00720c */ /* 0x000fe20003fc4070 */
[--C-:B------:R-:W-:Y:S01]  /*0b90*/  @!P1 IMAD.IADD R6, R6, 0x1, -R11.reuse ;  /* 0x0000000106069824 */ /* 0x100fe200078e0a0b */
[----:B------:R-:W-:Y:S01]  /*0ba0*/  ISETP.GE.AND P1, PT, R85, c[0x0][0x180], PT ;  /* 0x0000600055007a0c */ /* 0x000fe20003f26270 */
[--C-:B------:R-:W-:Y:S01]  /*0bb0*/  @!P2 IMAD.IADD R4, R4, 0x1, -R11.reuse ;  /* 0x000000010404a824 */ /* 0x100fe200078e0a0b */
[----:B------:R-:W-:Y:S02]  /*0bc0*/  ISETP.GE.AND P2, PT, R22, RZ, PT ;  /* 0x000000ff1600720c */ /* 0x000fe40003f46270 */
[----:B------:R-:W-:Y:S01]  /*0bd0*/  SEL R7, R35, RZ, !P1 ;  /* 0x000000ff23077207 */ /* 0x000fe20004800000 */
[----:B------:R-:W-:Y:S01]  /*0be0*/  @!P0 IMAD.MOV R4, RZ, RZ, -R4 ;  /* 0x000000ffff048224 */ /* 0x000fe200078e0a04 */
[----:B------:R-:W-:Y:S01]  /*0bf0*/  ISETP.GE.AND P0, PT, R2, RZ, PT ;  /* 0x000000ff0200720c */ /* 0x000fe20003f06270 */
[--C-:B------:R-:W-:Y:S01]  /*0c00*/  @!P4 IMAD.IADD R5, R5, 0x1, -R11.reuse ;  /* 0x000000010505c824 */ /* 0x100fe200078e0a0b */
[----:B------:R-:W-:Y:S01]  /*0c10*/  ISETP.NE.AND P1, PT, RZ, c[0x0][0x178], PT ;  /* 0x00005e00ff007a0c */ /* 0x000fe20003f25270 */
[----:B------:R-:W-:Y:S01]  /*0c20*/  @!P3 IMAD.IADD R8, R8, 0x1, -R11 ;  /* 0x000000010808b824 */ /* 0x000fe200078e0a0b */
[----:B------:R-:W-:Y:S01]  /*0c30*/  ISETP.GE.AND P4, PT, R21, RZ, PT ;  /* 0x000000ff1500720c */ /* 0x000fe20003f86270 */
[----:B------:R-:W-:Y:S01]  /*0c40*/  @!P6 IMAD.IADD R3, R3, 0x1, -R12 ;  /* 0x000000010303e824 */ /* 0x000fe200078e0a0c */
[----:B------:R-:W-:-:S02]  /*0c50*/  ISETP.GE.AND P3, PT, R17, RZ, PT ;  /* 0x000000ff1100720c */ /* 0x000fc40003f66270 */
[----:B------:R-:W-:Y:S01]  /*0c60*/  ISETP.GE.AND P6, PT, R71, c[0x0][0x180], PT ;  /* 0x0000600047007a0c */ /* 0x000fe20003fc6270 */
[----:B------:R-:W-:Y:S01]  /*0c70*/  IMAD.MOV.U32 R60, RZ, RZ, R3 ;  /* 0x000000ffff3c7224 */ /* 0x000fe200078e0003 */
[----:B------:R-:W-:Y:S01]  /*0c80*/  LOP3.LUT R3, RZ, c[0x0][0x17c], RZ, 0x33, !PT ;  /* 0x00005f00ff037a12 */ /* 0x000fe200078e33ff */
[----:B------:R-:W-:Y:S01]  /*0c90*/  @!P2 IMAD.MOV R6, RZ, RZ, -R6 ;  /* 0x000000ffff06a224 */ /* 0x000fe200078e0a06 */
[----:B------:R-:W-:Y:S01]  /*0ca0*/  LOP3.LUT R34, R9, 0x40, R34, 0x78, !PT ;  /* 0x0000004009227812 */ /* 0x000fe200078e7822 */
[----:B------:R-:W-:Y:S01]  /*0cb0*/  @!P0 IMAD.MOV R60, RZ, RZ, -R60 ;  /* 0x000000ffff3c8224 */ /* 0x000fe200078e0a3c */
[----:B------:R-:W-:Y:S02]  /*0cc0*/  SEL R9, R35, RZ, !P6 ;  /* 0x000000ff23097207 */ /* 0x000fe40007000000 */
[----:B------:R-:W-:Y:S01]  /*0cd0*/  @!P1 LOP3.LUT R60, RZ, c[0x0][0x178], RZ, 0x33, !PT ;  /* 0x00005e00ff3c9a12 */ /* 0x000fe200078e33ff */
[----:B------:R-:W-:Y:S01]  /*0ce0*/  @!P4 IMAD.MOV R5, RZ, RZ, -R5 ;  /* 0x000000ffff05c224 */ /* 0x000fe200078e0a05 */
[----:B------:R-:W-:Y:S01]  /*0cf0*/  ISETP.GE.AND P4, PT, R83, c[0x0][0x180], PT ;  /* 0x0000600053007a0c */ /* 0x000fe20003f86270 */
[----:B------:R-:W-:Y:S01]  /*0d00*/  @!P3 IMAD.MOV R8, RZ, RZ, -R8 ;  /* 0x000000ffff08b224 */ /* 0x000fe200078e0a08 */
[----:B------:R-:W-:Y:S01]  /*0d10*/  ISETP.NE.AND P3, PT, RZ, c[0x0][0x17c], PT ;  /* 0x00005f00ff007a0c */ /* 0x000fe20003f65270 */
[----:B------:R-:W-:Y:S01]  /*0d20*/  IMAD R60, R60, c[0x0][0x184], RZ ;  /* 0x000061003c3c7a24 */ /* 0x000fe200078e02ff */
[----:B------:R-:W-:-:S02]  /*0d30*/  ISETP.NE.U32.AND P6, PT, R7, RZ, PT ;  /* 0x000000ff0700720c */ /* 0x000fc40003fc5070 */
[C---:B------:R-:W-:Y:S01]  /*0d40*/  SEL R25, R3.reuse, R4, !P3 ;  /* 0x0000000403197207 */ /* 0x040fe20005800000 */
[----:B------:R-:W-:Y:S01]  /*0d50*/  IMAD.SHL.U32 R21, R60, 0x4, RZ ;  /* 0x000000043c157824 */ /* 0x000fe200078e00ff */
[C---:B------:R-:W-:Y:S02]  /*0d60*/  SEL R48, R3.reuse, R5, !P3 ;  /* 0x0000000503307207 */ /* 0x040fe40005800000 */
[----:B------:R-:W-:Y:S01]  /*0d70*/  SEL R49, R3, R6, !P3 ;  /* 0x0000000603317207 */ /* 0x000fe20005800000 */
[----:B------:R-:W-:Y:S01]  /*0d80*/  IMAD R25, R25, c[0x0][0x190], RZ ;  /* 0x0000640019197a24 */ /* 0x000fe200078e02ff */
[----:B------:R-:W-:Y:S01]  /*0d90*/  SEL R50, R3, R8, !P3 ;  /* 0x0000000803327207 */ /* 0x000fe20005800000 */
[----:B------:R-:W-:Y:S01]  /*0da0*/  IMAD R3, R87, c[0x0][0x188], RZ ;  /* 0x0000620057037a24 */ /* 0x000fe200078e02ff */
[----:B------:R-:W-:Y:S01]  /*0db0*/  IADD3 R13, P1, R21, c[0x0][0x160], RZ ;  /* 0x00005800150d7a10 */ /* 0x000fe20007f3e0ff */
[----:B------:R-:W-:Y:S01]  /*0dc0*/  IMAD R48, R48, c[0x0][0x190], RZ ;  /* 0x0000640030307a24 */ /* 0x000fe200078e02ff */
[----:B------:R-:W-:Y:S01]  /*0dd0*/  SEL R7, R35, RZ, !P4 ;  /* 0x000000ff23077207 */ /* 0x000fe20006000000 */
[----:B------:R-:W-:Y:S01]  /*0de0*/  IMAD R59, R70, 0x4, R3 ;  /* 0x00000004463b7824 */ /* 0x000fe200078e0203 */
[----:B------:R-:W-:Y:S01]  /*0df0*/  LEA.HI.X.SX32 R36, R60, c[0x0][0x164], 0x2, P1 ;  /* 0x000059003c247a11 */ /* 0x000fe200008f16ff */
[----:B------:R-:W-:Y:S01]  /*0e00*/  IMAD.SHL.U32 R86, R3, 0x4, RZ ;  /* 0x0000000403567824 */ /* 0x000fe200078e00ff */
[----:B------:R-:W-:Y:S01]  /*0e10*/  ISETP.NE.U32.AND P4, PT, R7, RZ, PT ;  /* 0x000000ff0700720c */ /* 0x000fe20003f85070 */
[----:B------:R-:W-:Y:S01]  /*0e20*/  IMAD R56, R70, 0x4, R59 ;  /* 0x0000000446387824 */ /* 0x000fe200078e023b */
[----:B------:R-:W-:Y:S01]  /*0e30*/  ISETP.NE.U32.AND P2, PT, R9, RZ, PT ;  /* 0x000000ff0900720c */ /* 0x000fe20003f45070 */
[----:B------:R-:W-:Y:S01]  /*0e40*/  IMAD.SHL.U32 R84, R59, 0x4, RZ ;  /* 0x000000043b547824 */ /* 0x000fe200078e00ff */
[-C--:B------:R-:W-:Y:S01]  /*0e50*/  IADD3 R32, P1, R86, R13.reuse, RZ ;  /* 0x0000000d56207210 */ /* 0x080fe20007f3e0ff */
[----:B------:R-:W-:Y:S01]  /*0e60*/  IMAD.SHL.U32 R82, R56, 0x4, RZ ;  /* 0x0000000438527824 */ /* 0x000fe200078e00ff */
[----:B------:R-:W-:Y:S01]  /*0e70*/  ISETP.GE.AND P0, PT, R81, c[0x0][0x180], PT ;  /* 0x0000600051007a0c */ /* 0x000fe20003f06270 */
[----:B------:R-:W-:Y:S01]  /*0e80*/  IMAD R55, R70, 0x4, R56 ;  /* 0x0000000446377824 */ /* 0x000fe200078e0238 */
[-C--:B------:R-:W-:Y:S01]  /*0e90*/  LEA.HI.X.SX32 R33, R3, R36.reuse, 0x2, P1 ;  /* 0x0000002403217211 */ /* 0x080fe200008f16ff */
[----:B------:R-:W-:Y:S01]  /*0ea0*/  IMAD R49, R49, c[0x0][0x190], RZ ;  /* 0x0000640031317a24 */ /* 0x000fe200078e02ff */
[-C--:B------:R-:W-:Y:S01]  /*0eb0*/  IADD3 R28, P1, R82, R13.reuse, RZ ;  /* 0x0000000d521c7210 */ /* 0x080fe20007f3e0ff */
[----:B------:R-:W-:Y:S01]  /*0ec0*/  IMAD.SHL.U32 R80, R55, 0x4, RZ ;  /* 0x0000000437507824 */ /* 0x000fe200078e00ff */
[-C--:B------:R-:W-:Y:S01]  /*0ed0*/  IADD3 R30, P3, R84, R13.reuse, RZ ;  /* 0x0000000d541e7210 */ /* 0x080fe20007f7e0ff */
[----:B------:R-:W-:Y:S01]  /*0ee0*/  IMAD R54, R70, 0x4, R55 ;  /* 0x0000000446367824 */ /* 0x000fe200078e0237 */
[-C--:B------:R-:W-:Y:S01]  /*0ef0*/  LEA.HI.X.SX32 R29, R56, R36.reuse, 0x2, P1 ;  /* 0x00000024381d7211 */ /* 0x080fe200008f16ff */
[----:B------:R-:W-:Y:S01]  /*0f00*/  IMAD R50, R50, c[0x0][0x190], RZ ;  /* 0x0000640032327a24 */ /* 0x000fe200078e02ff */
[-C--:B------:R-:W-:Y:S01]  /*0f10*/  IADD3 R26, P1, R80, R13.reuse, RZ ;  /* 0x0000000d501a7210 */ /* 0x080fe20007f3e0ff */
[----:B------:R-:W-:Y:S01]  /*0f20*/  IMAD.SHL.U32 R78, R54, 0x4, RZ ;  /* 0x00000004364e7824 */ /* 0x000fe200078e00ff */
[-C--:B------:R-:W-:Y:S01]  /*0f30*/  LEA.HI.X.SX32 R31, R59, R36.reuse, 0x2, P3 ;  /* 0x000000243b1f7211 */ /* 0x080fe200018f16ff */
[C---:B------:R-:W-:Y:S01]  /*0f40*/  IMAD R52, R70.reuse, 0x4, R54 ;  /* 0x0000000446347824 */ /* 0x040fe200078e0236 */
[----:B------:R-:W-:Y:S01]  /*0f50*/  IADD3 R6, P3, R69, c[0x0][0x168], RZ ;  /* 0x00005a0045067a10 */ /* 0x000fe20007f7e0ff */
[----:B------:R1:W-:Y:S01]  /*0f60*/  LDGSTS.E [R67], [R32.64], P5 ;  /* 0x0000000020437fae */ /* 0x0003e2000a921846 */
[-C--:B------:R-:W-:Y:S01]  /*0f70*/  LEA.HI.X.SX32 R27, R55, R36.reuse, 0x2, P1 ;  /* 0x00000024371b7211 */ /* 0x080fe200008f16ff */
[----:B------:R-:W-:Y:S01]  /*0f80*/  IMAD R53, R70, 0x4, R52 ;  /* 0x0000000446357824 */ /* 0x000fe200078e0234 */
[----:B------:R-:W-:Y:S01]  /*0f90*/  IADD3 R22, P1, R78, R13, RZ ;  /* 0x0000000d4e167210 */ /* 0x000fe20007f3e0ff */
[----:B------:R-:W-:Y:S01]  /*0fa0*/  IMAD.SHL.U32 R76, R52, 0x4, RZ ;  /* 0x00000004344c7824 */ /* 0x000fe200078e00ff */
[----:B------:R-:W-:Y:S01]  /*0fb0*/  LEA.HI.X.SX32 R7, R24, c[0x0][0x16c], 0x2, P3 ;  /* 0x00005b0018077a11 */ /* 0x000fe200018f16ff */
[----:B------:R-:W-:Y:S01]  /*0fc0*/  IMAD.SHL.U32 R74, R53, 0x4, RZ ;  /* 0x00000004354a7824 */ /* 0x000fe200078e00ff */
[----:B------:R-:W-:Y:S01]  /*0fd0*/  LEA.HI.X.SX32 R23, R54, R36, 0x2, P1 ;  /* 0x0000002436177211 */ /* 0x000fe200008f16ff */
[----:B------:R-:W-:Y:S01]  /*0fe0*/  IMAD R51, R70, 0x4, R53 ;  /* 0x0000000446337824 */ /* 0x000fe200078e0235 */
[-C--:B------:R-:W-:Y:S01]  /*0ff0*/  LEA R10, P3, R25, R6.reuse, 0x2 ;  /* 0x00000006190a7211 */ /* 0x080fe200078610ff */
[----:B------:R2:W-:Y:S01]  /*1000*/  LDGSTS.E [R67+0x800], [R30.64], P6 ;  /* 0x008000001e437fae */ /* 0x0005e2000b121846 */
[-C--:B------:R-:W-:Y:S01]  /*1010*/  LEA R4, P1, R48, R6.reuse, 0x2 ;  /* 0x0000000630047211 */ /* 0x080fe200078210ff */
[----:B------:R-:W-:Y:S01]  /*1020*/  IMAD.SHL.U32 R72, R51, 0x4, RZ ;  /* 0x0000000433487824 */ /* 0x000fe200078e00ff */
[-C--:B------:R-:W-:Y:S01]  /*1030*/  LEA.HI.X.SX32 R11, R25, R7.reuse, 0x2, P3 ;  /* 0x00000007190b7211 */ /* 0x080fe200018f16ff */
[----:B------:R3:W-:Y:S01]  /*1040*/  LDGSTS.E [R67+0x1000], [R28.64], P4 ;  /* 0x010000001c437fae */ /* 0x0007e2000a121846 */
[----:B------:R-:W-:Y:S01]  /*1050*/  LEA R8, P3, R49, R6, 0x2 ;  /* 0x0000000631087211 */ /* 0x000fe200078610ff */
[----:B------:R-:W-:Y:S01]  /*1060*/  IMAD.SHL.U32 R70, R70, 0x20, RZ ;  /* 0x0000002046467824 */ /* 0x000fe200078e00ff */
[----:B------:R-:W-:-:S02]  /*1070*/  LEA.HI.X.SX32 R5, R48, R7, 0x2, P1 ;  /* 0x0000000730057211 */ /* 0x000fc400008f16ff */
[----:B------:R-:W-:Y:S01]  /*1080*/  LEA R6, P1, R50, R6, 0x2 ;  /* 0x0000000632067211 */ /* 0x000fe200078210ff */
[----:B-1----:R-:W-:Y:S01]  /*1090*/  IMAD.WIDE R32, R70, 0x4, R32 ;  /* 0x0000000446207825 */ /* 0x002fe200078e0220 */
[-C--:B------:R-:W-:Y:S02]  /*10a0*/  LEA.HI.X.SX32 R9, R49, R7.reuse, 0x2, P3 ;  /* 0x0000000731097211 */ /* 0x080fe400018f16ff */
[----:B------:R-:W-:Y:S01]  /*10b0*/  LEA.HI.X.SX32 R7, R50, R7, 0x2, P1 ;  /* 0x0000000732077211 */ /* 0x000fe200008f16ff */
[----:B--2---:R-:W-:Y:S01]  /*10c0*/  IMAD.WIDE R30, R70, 0x4, R30 ;  /* 0x00000004461e7825 */ /* 0x004fe200078e021e */
[----:B------:R-:W-:Y:S02]  /*10d0*/  IADD3 R16, P1, R76, R13, RZ ;  /* 0x0000000d4c107210 */ /* 0x000fe40007f3e0ff */
[----:B------:R-:W-:Y:S01]  /*10e0*/  SEL R37, R35, RZ, !P0 ;  /* 0x000000ff23257207 */ /* 0x000fe20004000000 */
[----:B---3--:R-:W-:Y:S01]  /*10f0*/  IMAD.WIDE R28, R70, 0x4, R28 ;  /* 0x00000004461c7825 */ /* 0x008fe200078e021c */
[----:B------:R-:W-:-:S02]  /*1100*/  ISETP.GE.AND P3, PT, R79, c[0x0][0x180], PT ;  /* 0x000060004f007a0c */ /* 0x000fc40003f66270 */
[-C--:B------:R-:W-:Y:S02]  /*1110*/  IADD3 R14, P0, R74, R13.reuse, RZ ;  /* 0x0000000d4a0e7210 */ /* 0x080fe40007f1e0ff */
[-C--:B------:R-:W-:Y:S02]  /*1120*/  LEA.HI.X.SX32 R17, R52, R36.reuse, 0x2, P1 ;  /* 0x0000002434117211 */ /* 0x080fe400008f16ff */
[----:B------:R-:W-:Y:S02]  /*1130*/  ISETP.GE.AND P1, PT, R77, c[0x0][0x180], PT ;  /* 0x000060004d007a0c */ /* 0x000fe40003f26270 */
[----:B------:R-:W-:Y:S02]  /*1140*/  SEL R38, R35, RZ, !P3 ;  /* 0x000000ff23267207 */ /* 0x000fe40005800000 */
[----:B------:R-:W-:Y:S02]  /*1150*/  LEA.HI.X.SX32 R15, R53, R36, 0x2, P0 ;  /* 0x00000024350f7211 */ /* 0x000fe400000f16ff */
[----:B------:R-:W-:-:S02]  /*1160*/  IADD3 R12, P3, R72, R13, RZ ;  /* 0x0000000d480c7210 */ /* 0x000fc40007f7e0ff */
[----:B------:R-:W-:Y:S02]  /*1170*/  ISETP.NE.U32.AND P0, PT, R37, RZ, PT ;  /* 0x000000ff2500720c */ /* 0x000fe40003f05070 */
[----:B------:R-:W-:Y:S02]  /*1180*/  SEL R37, R35, RZ, !P1 ;  /* 0x000000ff23257207 */ /* 0x000fe40004800000 */
[----:B------:R-:W-:Y:S02]  /*1190*/  LEA.HI.X.SX32 R13, R51, R36, 0x2, P3 ;  /* 0x00000024330d7211 */ /* 0x000fe400018f16ff */
[----:B------:R-:W-:Y:S02]  /*11a0*/  ISETP.NE.U32.AND P3, PT, R37, RZ, PT ;  /* 0x000000ff2500720c */ /* 0x000fe40003f65070 */
[----:B------:R-:W-:Y:S02]  /*11b0*/  SHF.R.S32.HI R37, RZ, 0x4, R19 ;  /* 0x00000004ff257819 */ /* 0x000fe40000011413 */
[----:B------:R-:W-:-:S02]  /*11c0*/  ISETP.GE.AND P5, PT, R75, c[0x0][0x180], PT ;  /* 0x000060004b007a0c */ /* 0x000fc40003fa6270 */
[----:B------:R-:W-:Y:S01]  /*11d0*/  SGXT R37, R37, 0x1 ;  /* 0x000000012525781a */ /* 0x000fe20000000200 */
[----:B------:R1:W-:Y:S01]  /*11e0*/  LDGSTS.E [R67+0x1800], [R26.64], P0 ;  /* 0x018000001a437fae */ /* 0x0003e20008121846 */
[----:B------:R-:W-:Y:S02]  /*11f0*/  SEL R36, R35, RZ, !P5 ;  /* 0x000000ff23247207 */ /* 0x000fe40006800000 */
[----:B------:R-:W-:Y:S02]  /*1200*/  ISETP.GE.AND P5, PT, R71, UR4, PT ;  /* 0x0000000447007c0c */ /* 0x000fe4000bfa6270 */
[----:B------:R-:W-:Y:S02]  /*1210*/  ISETP.NE.U32.AND P1, PT, R38, RZ, PT ;  /* 0x000000ff2600720c */ /* 0x000fe40003f25070 */
[----:B------:R-:W-:Y:S02]  /*1220*/  ISETP.GE.AND P6, PT, R73, c[0x0][0x180], PT ;  /* 0x0000600049007a0c */ /* 0x000fe40003fc6270 */
[----:B------:R-:W-:-:S02]  /*1230*/  LOP3.LUT R38, R37, 0x2040, RZ, 0xc0, !PT ;  /* 0x0000204025267812 */ /* 0x000fc400078ec0ff */
[----:B------:R-:W-:Y:S01]  /*1240*/  SEL R37, RZ, 0x4, P5 ;  /* 0x00000004ff257807 */ /* 0x000fe20002800000 */
[----:B-1----:R-:W-:Y:S01]  /*1250*/  IMAD.WIDE R26, R70, 0x4, R26 ;  /* 0x00000004461a7825 */ /* 0x002fe200078e021a */
[----:B------:R-:W-:Y:S02]  /*1260*/  ISETP.GE.AND P5, PT, R87, UR4, PT ;  /* 0x0000000457007c0c */ /* 0x000fe4000bfa6270 */
[----:B------:R-:W-:Y:S02]  /*1270*/  SEL R35, R35, RZ, !P6 ;  /* 0x000000ff23237207 */ /* 0x000fe40007000000 */
[----:B------:R-:W-:Y:S01]  /*1280*/  ISETP.NE.U32.AND P4, PT, R36, RZ, PT ;  /* 0x000000ff2400720c */ /* 0x000fe20003f85070 */
[----:B------:R1:W-:Y:S01]  /*1290*/  LDGSTS.E [R67+0x2000], [R22.64], P1 ;  /* 0x0200000016437fae */ /* 0x0003e20008921846 */
[----:B------:R-:W-:Y:S02]  /*12a0*/  SEL R36, RZ, 0x4, P5 ;  /* 0x00000004ff247807 */ /* 0x000fe40002800000 */
[----:B------:R-:W-:Y:S01]  /*12b0*/  ISETP.NE.U32.AND P5, PT, R35, RZ, PT ;  /* 0x000000ff2300720c */ /* 0x000fe20003fa5070 */
[----:B------:R2:W-:Y:S01]  /*12c0*/  LDGSTS.E [R67+0x2800], [R16.64], P3 ;  /* 0x0280000010437fae */ /* 0x0005e20009921846 */
[----:B------:R-:W-:-:S02]  /*12d0*/  ISETP.GE.AND P1, PT, R85, UR4, PT ;  /* 0x0000000455007c0c */ /* 0x000fc4000bf26270 */
[----:B------:R-:W-:Y:S02]  /*12e0*/  ISETP.GT.AND P6, PT, R20, 0x3f, PT ;  /* 0x0000003f1400780c */ /* 0x000fe40003fc4270 */
[----:B------:R-:W-:Y:S02]  /*12f0*/  SEL R35, RZ, 0x4, P1 ;  /* 0x00000004ff237807 */ /* 0x000fe40000800000 */
[----:B------:R-:W-:Y:S01]  /*1300*/  SEL R36, R36, RZ, P6 ;  /* 0x000000ff24247207 */ /* 0x000fe20003000000 */
[----:B------:R3:W-:Y:S01]  /*1310*/  LDGSTS.E [R67+0x3000], [R14.64], P4 ;  /* 0x030000000e437fae */ /* 0x0007e2000a121846 */
[----:B------:R-:W-:Y:S01]  /*1320*/  ISETP.GE.AND P4, PT, R83, UR4, PT ;  /* 0x0000000453007c0c */ /* 0x000fe2000bf86270 */
[C---:B-1----:R-:W-:Y:S01]  /*1330*/  IMAD.WIDE R22, R70.reuse, 0x4, R22 ;  /* 0x0000000446167825 */ /* 0x042fe200078e0216 */
[----:B------:R-:W-:Y:S01]  /*1340*/  SEL R35, R35, RZ, P6 ;  /* 0x000000ff23237207 */ /* 0x000fe20003000000 */
[----:B------:R1:W-:Y:S01]  /*1350*/  LDGSTS.E [R67+0x3800], [R12.64], P5 ;  /* 0x038000000c437fae */ /* 0x0003e2000a921846 */
[----:B------:R-:W-:Y:S01]  /*1360*/  ISETP.GE.AND P1, PT, R81, UR4, PT ;  /* 0x0000000451007c0c */ /* 0x000fe2000bf26270 */
[----:B--2---:R-:W-:Y:S01]  /*1370*/  IMAD.WIDE R16, R70, 0x4, R16 ;  /* 0x0000000446107825 */ /* 0x004fe200078e0210 */
[----:B------:R-:W-:Y:S01]  /*1380*/  SEL R37, R37, RZ, P6 ;  /* 0x000000ff25257207 */ /* 0x000fe20003000000 */
[----:B------:R-:W0:Y:S01]  /*1390*/  LDGDEPBAR ;  /* 0x00000000000079af */ /* 0x000e220000000000 */
[----:B------:R-:W-:-:S02]  /*13a0*/  ISETP.NE.U32.AND P3, PT, R36, RZ, PT ;  /* 0x000000ff2400720c */ /* 0x000fc40003f65070 */
[----:B------:R-:W-:Y:S01]  /*13b0*/  ISETP.GE.AND P5, PT, R79, UR4, PT ;  /* 0x000000044f007c0c */ /* 0x000fe2000bfa6270 */
[----:B------:R2:W-:Y:S01]  /*13c0*/  LDGSTS.E [R65+0x8000], [R10.64], P2 ;  /* 0x080000000a417fae */ /* 0x0005e20009121846 */
[----:B------:R-:W-:Y:S01]  /*13d0*/  SEL R36, RZ, 0x4, P4 ;  /* 0x00000004ff247807 */ /* 0x000fe20002000000 */
[----:B---3--:R-:W-:Y:S01]  /*13e0*/  IMAD.WIDE R14, R70, 0x4, R14 ;  /* 0x00000004460e7825 */ /* 0x008fe200078e020e */
[----:B------:R-:W-:Y:S01]  /*13f0*/  ISETP.NE.U32.AND P4, PT, R35, RZ, PT ;  /* 0x000000ff2300720c */ /* 0x000fe20003f85070 */
[----:B------:R3:W-:Y:S01]  /*1400*/  LDGSTS.E [R65+0x8800], [R4.64], P2 ;  /* 0x0880000004417fae */ /* 0x0007e20009121846 */
[----:B------:R-:W-:Y:S02]  /*1410*/  SEL R35, RZ, 0x4, P1 ;  /* 0x00000004ff237807 */ /* 0x000fe40000800000 */
[----:B------:R-:W-:Y:S01]  /*1420*/  ISETP.NE.U32.AND P0, PT, R37, RZ, PT ;  /* 0x000000ff2500720c */ /* 0x000fe20003f05070 */
[----:B------:R4:W-:Y:S01]  /*1430*/  LDGSTS.E [R65+0x9000], [R8.64], P2 ;  /* 0x0900000008417fae */ /* 0x0009e20009121846 */
[----:B------:R-:W-:-:S02]  /*1440*/  ISETP.GE.AND P1, PT, R77, UR4, PT ;  /* 0x000000044d007c0c */ /* 0x000fc4000bf26270 */
[----:B------:R-:W-:Y:S01]  /*1450*/  SEL R37, RZ, 0x4, P5 ;  /* 0x00000004ff257807 */ /* 0x000fe20002800000 */
[----:B------:R5:W-:Y:S01]  /*1460*/  LDGSTS.E [R65+0x9800], [R6.64], P2 ;  /* 0x0980000006417fae */ /* 0x000be20009121846 */
[----:B------:R-:W-:Y:S02]  /*1470*/  SEL R36, R36, RZ, P6 ;  /* 0x000000ff24247207 */ /* 0x000fe40003000000 */
[----:B------:R-:W-:Y:S01]  /*1480*/  ISETP.GE.AND P5, PT, R75, UR4, PT ;  /* 0x000000044b007c0c */ /* 0x000fe2000bfa6270 */
[----:B------:R-:W0:Y:S01]  /*1490*/  LDGDEPBAR ;  /* 0x00000000000079af */ /* 0x000e220000000000 */
[----:B------:R-:W-:Y:S02]  /*14a0*/  LOP3.LUT R39, R38, 0x180, R19, 0xf8, !PT ;  /* 0x0000018026277812 */ /* 0x000fe400078ef813 */
[----:B------:R-:W-:Y:S01]  /*14b0*/  SEL R35, R35, RZ, P6 ;  /* 0x000000ff23237207 */ /* 0x000fe20003000000 */
[----:B------:R-:W-:Y:S01]  /*14c0*/  BAR.SYNC.DEFER_BLOCKING 0x0 ;  /* 0x0000000000007b1d */ /* 0x000fe20000010000 */
[----:B------:R-:W-:-:S02]  /*14d0*/  SEL R38, RZ, 0x4, P1 ;  /* 0x00000004ff267807 */ /* 0x000fc40000800000 */
[----:B------:R-:W-:Y:S02]  /*14e0*/  ISETP.GE.AND P2, PT, R73, UR4, PT ;  /* 0x0000000449007c0c */ /* 0x000fe4000bf46270 */
[----:B------:R-:W-:Y:S02]  /*14f0*/  ISETP.NE.U32.AND P1, PT, R36, RZ, PT ;  /* 0x000000ff2400720c */ /* 0x000fe40003f25070 */
[----:B------:R-:W-:Y:S02]  /*1500*/  SEL R36, RZ, 0x4, P5 ;  /* 0x00000004ff247807 */ /* 0x000fe40002800000 */
[----:B------:R-:W-:Y:S02]  /*1510*/  ISETP.NE.U32.AND P5, PT, R35, RZ, PT ;  /* 0x000000ff2300720c */ /* 0x000fe40003fa5070 */
[----:B------:R-:W-:Y:S02]  /*1520*/  SEL R35, RZ, 0x4, P2 ;  /* 0x00000004ff237807 */ /* 0x000fe40001000000 */
[----:B------:R-:W-:-:S02]  /*1530*/  SEL R37, R37, RZ, P6 ;  /* 0x000000ff25257207 */ /* 0x000fc40003000000 */
[----:B------:R-:W-:Y:S02]  /*1540*/  SEL R38, R38, RZ, P6 ;  /* 0x000000ff26267207 */ /* 0x000fe40003000000 */
[----:B------:R-:W-:Y:S02]  /*1550*/  SEL R36, R36, RZ, P6 ;  /* 0x000000ff24247207 */ /* 0x000fe40003000000 */
[----:B------:R-:W-:Y:S02]  /*1560*/  SEL R35, R35, RZ, P6 ;  /* 0x000000ff23237207 */ /* 0x000fe40003000000 */
[----:B------:R-:W-:Y:S02]  /*1570*/  ISETP.NE.U32.AND P2, PT, R38, RZ, PT ;  /* 0x000000ff2600720c */ /* 0x000fe40003f45070 */
[----:B------:R-:W-:Y:S01]  /*1580*/  ISETP.NE.U32.AND P6, PT, R35, RZ, PT ;  /* 0x000000ff2300720c */ /* 0x000fe20003fc5070 */
[----:B------:R-:W-:Y:S01]  /*1590*/  @!PT LDS RZ, [RZ] ;  /* 0x00000000fffff984 */ /* 0x000fe20000000800 */
[----:B------:R-:W-:Y:S01]  /*15a0*/  @!PT LDS RZ, [RZ] ;  /* 0x00000000fffff984 */ /* 0x000fe20000000800 */
[----:B------:R-:W-:Y:S01]  /*15b0*/  @!PT LDS RZ, [RZ] ;  /* 0x00000000fffff984 */ /* 0x000fe20000000800 */
[----:B------:R1:W-:Y:S01]  /*15c0*/  LDGSTS.E [R67+0x4000], [R32.64], P3 ;  /* 0x0400000020437fae */ /* 0x0003e20009921846 */
[----:B------:R-:W-:-:S02]  /*15d0*/  ISETP.NE.U32.AND P3, PT, R37, RZ, PT ;  /* 0x000000ff2500720c */ /* 0x000fc40003f65070 */
[----:B------:R-:W-:Y:S01]  /*15e0*/  LOP3.LUT R58, R39, R58, RZ, 0x3c, !PT ;  /* 0x0000003a273a7212 */ /* 0x000fe200078e3cff */
[----:B------:R2:W-:Y:S01]  /*15f0*/  LDGSTS.E [R67+0x4800], [R30.64], P4 ;  /* 0x048000001e437fae */ /* 0x0005e2000a121846 */
[----:B------:R-:W-:Y:S01]  /*1600*/  ISETP.NE.U32.AND P4, PT, R36, RZ, PT ;  /* 0x000000ff2400720c */ /* 0x000fe20003f85070 */
[----:B------:R-:W-:Y:S01]  /*1610*/  CS2R R38, SRZ ;  /* 0x0000000000267805 */ /* 0x000fe2000001ff00 */
[----:B------:R-:W-:Y:S01]  /*1620*/  LOP3.LUT R57, R57, R34, RZ, 0xfc, !PT ;  /* 0x0000002239397212 */ /* 0x000fe200078efcff */
[----:B------:R3:W-:Y:S01]  /*1630*/  LDGSTS.E [R67+0x5000], [R28.64], P1 ;  /* 0x050000001c437fae */ /* 0x0007e20008921846 */
[----:B------:R-:W-:Y:S01]  /*1640*/  CS2R R36, SRZ ;  /* 0x0000000000247805 */ /* 0x000fe2000001ff00 */
[----:B------:R-:W-:Y:S01]  /*1650*/  CS2R R34, SRZ ;  /* 0x0000000000227805 */ /* 0x000fe2000001ff00 */
[----:B-1----:R-:W-:Y:S01]  /*1660*/  IMAD.MOV.U32 R32, RZ, RZ, c[0x0][0x18c] ;  /* 0x00006300ff207624 */ /* 0x002fe200078e00ff */
[----:B------:R1:W-:Y:S01]  /*1670*/  LDGSTS.E [R67+0x5800], [R26.64], P5 ;  /* 0x058000001a437fae */ /* 0x0003e2000a921846 */
[----:B--2---:R-:W-:-:S03]  /*1680*/  IMAD.WIDE R30, R70, 0x4, R12 ;  /* 0x00000004461e7825 */ /* 0x004fc600078e020c */
[----:B------:R1:W-:Y:S01]  /*1690*/  LDGSTS.E [R67+0x6000], [R22.64], P3 ;  /* 0x0600000016437fae */ /* 0x0003e20009921846 */
[----:B------:R-:W-:-:S03]  /*16a0*/  IMAD.SHL.U32 R13, R32, 0x20, RZ ;  /* 0x00000020200d7824 */ /* 0x000fc600078e00ff */
[----:B------:R1:W-:Y:S01]  /*16b0*/  LDGSTS.E [R67+0x6800], [R16.64], P2 ;  /* 0x0680000010437fae */ /* 0x0003e20009121846 */
[----:B------:R-:W-:Y:S01]  /*16c0*/  CS2R R32, SRZ ;  /* 0x0000000000207805 */ /* 0x000fe2000001ff00 */
[C---:B------:R-:W-:Y:S02]  /*16d0*/  IMAD.WIDE R10, R13.reuse, 0x4, R10 ;  /* 0x000000040d0a7825 */ /* 0x040fe400078e020a */
[----:B------:R1:W-:Y:S02]  /*16e0*/  LDGSTS.E [R67+0x7000], [R14.64], P4 ;  /* 0x070000000e437fae */ /* 0x0003e4000a121846 */
[C---:B---3--:R-:W-:Y:S02]  /*16f0*/  IMAD.WIDE R4, R13.reuse, 0x4, R4 ;  /* 0x000000040d047825 */ /* 0x048fe400078e0204 */
[----:B------:R1:W-:Y:S02]  /*1700*/  LDGSTS.E [R67+0x7800], [R30.64], P6 ;  /* 0x078000001e437fae */ /* 0x0003e4000b121846 */
[----:B----4-:R-:W-:-:S02]  /*1710*/  IMAD.WIDE R8, R13, 0x4, R8 ;  /* 0x000000040d087825 */ /* 0x010fc400078e0208 */
[----:B------:R-:W0:Y:S02]  /*1720*/  LDGDEPBAR ;  /* 0x00000000000079af */ /* 0x000e240000000000 */
[----:B-----5:R-:W-:Y:S02]  /*1730*/  IMAD.WIDE R6, R13, 0x4, R6 ;  /* 0x000000040d067825 */ /* 0x020fe400078e0206 */
[----:B------:R1:W-:Y:S04]  /*1740*/  LDGSTS.E [R65+0xa000], [R10.64], P0 ;  /* 0x0a0000000a417fae */ /* 0x0003e80008121846 */
[----:B------:R1:W-:Y:S04]  /*1750*/  LDGSTS.E [R65+0xa800], [R4.64], P0 ;  /* 0x0a80000004417fae */ /* 0x0003e80008121846 */
[----:B------:R1:W-:Y:S04]  /*1760*/  LDGSTS.E [R65+0xb000], [R8.64], P0 ;  /* 0x0b00000008417fae */ /* 0x0003e80008121846 */
[----:B------:R1:W-:Y:S01]  /*1770*/  LDGSTS.E [R65+0xb800], [R6.64], P0 ;  /* 0x0b80000006417fae */ /* 0x0003e20008121846 */
[----:B------:R-:W-:-:S03]  /*1780*/  ISETP.GE.AND P0, PT, R20, 0x20, PT ;  /* 0x000000201400780c */ /* 0x000fc60003f06270 */
[----:B------:R-:W0:Y:S10]  /*1790*/  LDGDEPBAR ;  /* 0x00000000000079af */ /* 0x000e340000000000 */
[----:B------:R-:W-:Y:S05]  /*17a0*/  @!P0 BRA `(.L_x_0) ;  /* 0x00000f1000008947 */ /* 0x000fea0003800000 */
[----:B-1----:R-:W-:Y:S01]  /*17b0*/  SHF.R.S32.HI R4, RZ, 0x1f, R3 ;  /* 0x0000001fff047819 */ /* 0x002fe20000011403 */
[C---:B------:R-:W-:Y:S01]  /*17c0*/  IMAD.SHL.U32 R14, R19.reuse, 0x20, RZ ;  /* 0x00000020130e7824 */ /* 0x040fe200078e00ff */
[----:B------:R-:W-:Y:S01]  /*17d0*/  SHF.R.S32.HI R6, RZ, 0x1f, R59 ;  /* 0x0000001fff067819 */ /* 0x000fe2000001143b */
[----:B------:R-:W-:Y:S01]  /*17e0*/  IMAD.SHL.U32 R27, R19, 0x2, RZ ;  /* 0x00000002131b7824 */ /* 0x000fe200078e00ff */
[----:B------:R-:W-:Y:S01]  /*17f0*/  SHF.R.S32.HI R8, RZ, 0x1f, R55 ;  /* 0x0000001fff087819 */ /* 0x000fe20000011437 */
[----:B------:R-:W-:Y:S01]  /*1800*/  CS2R R36, SRZ ;  /* 0x0000000000247805 */ /* 0x000fe2000001ff00 */
[----:B------:R-:W-:Y:S01]  /*1810*/  SHF.R.S32.HI R9, RZ, 0x1f, R52 ;  /* 0x0000001fff097819 */ /* 0x000fe20000011434 */
[----:B------:R-:W-:Y:S01]  /*1820*/  CS2R R38, SRZ ;  /* 0x0000000000267805 */ /* 0x000fe2000001ff00 */
[----:B------:R-:W-:Y:S01]  /*1830*/  SHF.L.U64.HI R3, R3, 0x2, R4 ;  /* 0x0000000203037819 */ /* 0x000fe20000010204 */
[----:B------:R-:W-:Y:S01]  /*1840*/  CS2R R32, SRZ ;  /* 0x0000000000207805 */ /* 0x000fe2000001ff00 */
[----:B------:R-:W-:Y:S01]  /*1850*/  SHF.R.S32.HI R10, RZ, 0x1f, R53 ;  /* 0x0000001fff0a7819 */ /* 0x000fe20000011435 */
[----:B------:R-:W-:Y:S01]  /*1860*/  CS2R R34, SRZ ;  /* 0x0000000000227805 */ /* 0x000fe2000001ff00 */
[----:B------:R-:W-:Y:S01]  /*1870*/  SHF.L.U64.HI R4, R59, 0x2, R6 ;  /* 0x000000023b047819 */ /* 0x000fe20000010206 */
[----:B------:R-:W-:Y:S01]  /*1880*/  IMAD.MOV.U32 R59, RZ, RZ, -0x1 ;  /* 0xffffffffff3b7424 */ /* 0x000fe200078e00ff */
[----:B------:R-:W-:Y:S01]  /*1890*/  SHF.R.S32.HI R12, RZ, 0x1f, R51 ;  /* 0x0000001fff0c7819 */ /* 0x000fe20000011433 */
[----:B------:R-:W-:Y:S01]  /*18a0*/  CS2R R40, SRZ ;  /* 0x0000000000287805 */ /* 0x000fe2000001ff00 */
[----:B------:R-:W-:Y:S01]  /*18b0*/  SHF.R.S32.HI R5, RZ, 0x1f, R60 ;  /* 0x0000001fff057819 */ /* 0x000fe2000001143c */
[----:B------:R-:W-:Y:S01]  /*18c0*/  CS2R R42, SRZ ;  /* 0x00000000002a7805 */ /* 0x000fe2000001ff00 */
[----:B------:R-:W-:Y:S01]  /*18d0*/  SHF.L.U64.HI R6, R55, 0x2, R8 ;  /* 0x0000000237067819 */ /* 0x000fe20000010208 */
[----:B------:R-:W-:Y:S01]  /*18e0*/  CS2R R44, SRZ ;  /* 0x00000000002c7805 */ /* 0x000fe2000001ff00 */
[----:B------:R-:W-:Y:S01]  /*18f0*/  SHF.L.U64.HI R8, R52, 0x2, R9 ;  /* 0x0000000234087819 */ /* 0x000fe20000010209 */
[----:B------:R-:W-:Y:S01]  /*1900*/  CS2R R46, SRZ ;  /* 0x00000000002e7805 */ /* 0x000fe2000001ff00 */
[----:B------:R-:W-:Y:S01]  /*1910*/  SHF.L.U64.HI R9, R53, 0x2, R10 ;  /* 0x0000000235097819 */ /* 0x000fe2000001020a */
[----:B------:R-:W-:Y:S01]  /*1920*/  UIADD3 UR5, UR5, -0x40, URZ ;  /* 0xffffffc005057890 */ /* 0x000fe2000fffe03f */
[----:B------:R-:W-:Y:S01]  /*1930*/  SHF.L.U64.HI R10, R51, 0x2, R12 ;  /* 0x00000002330a7819 */ /* 0x000fe2000001020c */
[----:B------:R-:W-:Y:S01]  /*1940*/  UMOV UR4, URZ ;  /* 0x0000003f00047c82 */ /* 0x000fe20008000000 */
[----:B------:R-:W-:Y:S01]  /*1950*/  SHF.L.U64.HI R22, R60, 0x2, R5 ;  /* 0x000000023c167819 */ /* 0x000fe20000010205 */
[----:B------:R-:W-:Y:S01]  /*1960*/  IMAD.MOV.U32 R60, RZ, RZ, 0x1 ;  /* 0x00000001ff3c7424 */ /* 0x000fe200078e00ff */
[----:B------:R-:W-:-:S02]  /*1970*/  LOP3.LUT R12, R19, 0x7, RZ, 0xc0, !PT ;  /* 0x00000007130c7812 */ /* 0x000fc400078ec0ff */
[----:B------:R-:W-:Y:S02]  /*1980*/  SHF.R.S32.HI R5, RZ, 0x1f, R56 ;  /* 0x0000001fff057819 */ /* 0x000fe40000011438 */
[----:B------:R-:W-:Y:S02]  /*1990*/  LOP3.LUT R17, R19, 0x1c, RZ, 0xc0, !PT ;  /* 0x0000001c13117812 */ /* 0x000fe400078ec0ff */
[----:B------:R-:W-:Y:S01]  /*19a0*/  LOP3.LUT R23, R14, 0xc00, RZ, 0xc0, !PT ;  /* 0x00000c000e177812 */ /* 0x000fe200078ec0ff */
[----:B------:R-:W-:Y:S01]  /*19b0*/  IMAD.SHL.U32 R14, R12, 0x10, RZ ;  /* 0x000000100c0e7824 */ /* 0x000fe200078e00ff */
[----:B------:R-:W-:Y:S01]  /*19c0*/  SHF.L.U64.HI R5, R56, 0x2, R5 ;  /* 0x0000000238057819 */ /* 0x000fe20000010205 */
[----:B------:R-:W-:Y:S01]  /*19d0*/  IMAD.SHL.U32 R56, R13, 0x8, RZ ;  /* 0x000000080d387824 */ /* 0x000fe200078e00ff */
[----:B------:R-:W-:Y:S01]  /*19e0*/  SHF.R.S32.HI R15, RZ, 0x1f, R20 ;  /* 0x0000001fff0f7819 */ /* 0x000fe20000011414 */
[----:B------:R-:W-:Y:S01]  /*19f0*/  IMAD R23, R12, 0x80, R23 ;  /* 0x000000800c177824 */ /* 0x000fe200078e0217 */
[----:B------:R-:W-:-:S02]  /*1a00*/  LEA.HI R68, R18, R17, RZ, 0x1f ;  /* 0x0000001112447211 */ /* 0x000fc400078ff8ff */
[----:B------:R-:W-:Y:S02]  /*1a10*/  SHF.R.S32.HI R18, RZ, 0x1f, R13 ;  /* 0x0000001fff127819 */ /* 0x000fe4000001140d */
[----:B------:R-:W-:Y:S02]  /*1a20*/  LEA.HI R15, R15, R20, RZ, 0x5 ;  /* 0x000000140f0f7211 */ /* 0x000fe400078f28ff */
[----:B------:R-:W-:Y:S02]  /*1a30*/  LOP3.LUT R14, R14, 0x30, R27, 0x78, !PT ;  /* 0x000000300e0e7812 */ /* 0x000fe400078e781b */
[----:B------:R-:W-:Y:S02]  /*1a40*/  LOP3.LUT R19, R19, 0x3, RZ, 0xc0, !PT ;  /* 0x0000000313137812 */ /* 0x000fe400078ec0ff */
[----:B------:R-:W-:Y:S01]  /*1a50*/  SHF.R.S32.HI R27, RZ, 0x1f, R50 ;  /* 0x0000001fff1b7819 */ /* 0x000fe20000011432 */
[----:B------:R-:W-:Y:S01]  /*1a60*/  IMAD.IADD R64, R23, 0x1, R14 ;  /* 0x0000000117407824 */ /* 0x000fe200078e020e */
[----:B------:R-:W-:Y:S01]  /*1a70*/  SHF.R.S32.HI R17, RZ, 0x1f, R48 ;  /* 0x0000001fff117819 */ /* 0x000fe20000011430 */
[----:B------:R-:W-:Y:S01]  /*1a80*/  IMAD R19, R19, 0x220, RZ ;  /* 0x0000022013137824 */ /* 0x000fe200078e02ff */
[----:B------:R-:W-:-:S02]  /*1a90*/  SHF.L.U64.HI R20, R13, 0x3, R18 ;  /* 0x000000030d147819 */ /* 0x000fc40000010212 */
[-C--:B------:R-:W-:Y:S02]  /*1aa0*/  LEA R29, P0, R50, R56.reuse, 0x2 ;  /* 0x00000038321d7211 */ /* 0x080fe400078010ff */
[-C--:B------:R-:W-:Y:S02]  /*1ab0*/  LEA R26, P2, R48, R56.reuse, 0x2 ;  /* 0x00000038301a7211 */ /* 0x080fe400078410ff */
[----:B------:R-:W-:Y:S02]  /*1ac0*/  SHF.R.S32.HI R16, RZ, 0x1f, R49 ;  /* 0x0000001fff107819 */ /* 0x000fe40000011431 */
[----:B------:R-:W-:Y:S02]  /*1ad0*/  LEA R28, P1, R49, R56, 0x2 ;  /* 0x00000038311c7211 */ /* 0x000fe400078210ff */
[----:B------:R-:W-:Y:S02]  /*1ae0*/  SHF.R.S32.HI R11, RZ, 0x1f, R24 ;  /* 0x0000001fff0b7819 */ /* 0x000fe40000011418 */
[----:B------:R-:W-:-:S02]  /*1af0*/  SHF.R.S32.HI R12, RZ, 0x1f, R25 ;  /* 0x0000001fff0c7819 */ /* 0x000fc40000011419 */
[----:B------:R-:W-:Y:S02]  /*1b00*/  LEA R56, P3, R25, R56, 0x2 ;  /* 0x0000003819387211 */ /* 0x000fe400078610ff */
[-C--:B------:R-:W-:Y:S02]  /*1b10*/  LEA.HI.X R27, R50, R20.reuse, R27, 0x2, P0 ;  /* 0x00000014321b7211 */ /* 0x080fe400000f141b */
[-C--:B------:R-:W-:Y:S02]  /*1b20*/  LEA.HI.X R48, R48, R20.reuse, R17, 0x2, P2 ;  /* 0x0000001430307211 */ /* 0x080fe400010f1411 */
[----:B------:R-:W-:Y:S02]  /*1b30*/  LEA R21, P0, R70, R21, 0x3 ;  /* 0x0000001546157211 */ /* 0x000fe400078018ff */
[----:B------:R-:W-:Y:S02]  /*1b40*/  SHF.R.S32.HI R17, RZ, 0x1f, R70 ;  /* 0x0000001fff117819 */ /* 0x000fe40000011446 */
[----:B------:R-:W-:-:S02]  /*1b50*/  LEA.HI.X R49, R49, R20, R16, 0x2, P1 ;  /* 0x0000001431317211 */ /* 0x000fc400008f1410 */
[----:B------:R-:W-:Y:S02]  /*1b60*/  SHF.L.U64.HI R11, R24, 0x2, R11 ;  /* 0x00000002180b7819 */ /* 0x000fe4000001020b */
[----:B------:R-:W-:Y:S02]  /*1b70*/  LEA.HI.X R20, R25, R20, R12, 0x2, P3 ;  /* 0x0000001419147211 */ /* 0x000fe400018f140c */
[C---:B------:R-:W-:Y:S01]  /*1b80*/  SHF.L.U64.HI R12, R13.reuse, 0x2, R18 ;  /* 0x000000020d0c7819 */ /* 0x040fe20000010212 */
[----:B------:R-:W-:Y:S01]  /*1b90*/  IMAD.SHL.U32 R13, R13, 0x4, RZ ;  /* 0x000000040d0d7824 */ /* 0x000fe200078e00ff */
[----:B------:R-:W-:Y:S02]  /*1ba0*/  LEA.HI.X R24, R70, R22, R17, 0x3, P0 ;  /* 0x0000001646187211 */ /* 0x000fe400000f1c11 */
[----:B------:R-:W-:Y:S02]  /*1bb0*/  SHF.R.S32.HI R7, RZ, 0x1f, R54 ;  /* 0x0000001fff077819 */ /* 0x000fe40000011436 */
[----:B------:R-:W-:-:S02]  /*1bc0*/  LOP3.LUT R68, R19, R68, RZ, 0x3c, !PT ;  /* 0x0000004413447212 */ /* 0x000fc400078e3cff */
[----:B------:R-:W-:Y:S02]  /*1bd0*/  IADD3 R23, P4, R21, c[0x0][0x160], RZ ;  /* 0x0000580015177a10 */ /* 0x000fe40007f9e0ff */
[----:B------:R-:W-:Y:S02]  /*1be0*/  SHF.R.S32.HI R63, RZ, 0x5, R15 ;  /* 0x00000005ff3f7819 */ /* 0x000fe4000001140f */
[----:B------:R-:W-:Y:S02]  /*1bf0*/  IADD3 R22, P0, R29, c[0x0][0x168], RZ ;  /* 0x00005a001d167a10 */ /* 0x000fe40007f1e0ff */
[----:B------:R-:W-:Y:S02]  /*1c00*/  IADD3 R16, P1, R28, c[0x0][0x168], RZ ;  /* 0x00005a001c107a10 */ /* 0x000fe40007f3e0ff */
[----:B------:R-:W-:Y:S02]  /*1c10*/  IADD3 R18, P2, R26, c[0x0][0x168], RZ ;  /* 0x00005a001a127a10 */ /* 0x000fe40007f5e0ff */
[----:B------:R-:W-:-:S02]  /*1c20*/  IADD3 R56, P3, R56, c[0x0][0x168], RZ ;  /* 0x00005a0038387a10 */ /* 0x000fc40007f7e0ff */
[----:B------:R-:W-:Y:S02]  /*1c30*/  SHF.L.U64.HI R14, R70, 0x2, R17 ;  /* 0x00000002460e7819 */ /* 0x000fe40000010211 */
[----:B------:R-:W-:Y:S02]  /*1c40*/  SHF.L.U64.HI R7, R54, 0x2, R7 ;  /* 0x0000000236077819 */ /* 0x000fe40000010207 */
[----:B------:R-:W-:Y:S02]  /*1c50*/  IADD3.X R15, R27, c[0x0][0x16c], RZ, P0, !PT ;  /* 0x00005b001b0f7a10 */ /* 0x000fe400007fe4ff */
[----:B------:R-:W-:Y:S02]  /*1c60*/  IADD3.X R17, R49, c[0x0][0x16c], RZ, P1, !PT ;  /* 0x00005b0031117a10 */ /* 0x000fe40000ffe4ff */
[----:B------:R-:W-:Y:S02]  /*1c70*/  IADD3.X R19, R48, c[0x0][0x16c], RZ, P2, !PT ;  /* 0x00005b0030137a10 */ /* 0x000fe400017fe4ff */
[----:B------:R-:W-:-:S02]  /*1c80*/  IADD3.X R20, R20, c[0x0][0x16c], RZ, P3, !PT ;  /* 0x00005b0014147a10 */ /* 0x000fc40001ffe4ff */
[----:B------:R-:W-:Y:S02]  /*1c90*/  IADD3.X R21, R24, c[0x0][0x164], RZ, P4, !PT ;  /* 0x0000590018157a10 */ /* 0x000fe400027fe4ff */
[----:B------:R-:W-:Y:S02]  /*1ca0*/  IADD3 R61, R63, -0x2, RZ ;  /* 0xfffffffe3f3d7810 */ /* 0x000fe40007ffe0ff */
[----:B------:R-:W-:Y:S02]  /*1cb0*/  LOP3.LUT R66, R68, 0x20, RZ, 0x3c, !PT ;  /* 0x0000002044427812 */ /* 0x000fe400078e3cff */
[----:B------:R-:W-:Y:S02]  /*1cc0*/  LOP3.LUT R62, R64, 0x40, RZ, 0x3c, !PT ;  /* 0x00000040403e7812 */ /* 0x000fe400078e3cff */
.L_x_1:
[----:B------:R-:W-:-:S04]  /*1cd0*/  DEPBAR.LE SB0, 0x2 ;  /* 0x000080800000791a */ /* 0x000fc80000000000 */
[----:B------:R-:W-:Y:S01]  /*1ce0*/  IADD3 R59, R59, 0x1, RZ ;  /* 0x000000013b3b7810 */ /* 0x000fe20007ffe0ff */
[----:B------:R-:W-:Y:S01]  /*1cf0*/  BAR.SYNC.DEFER_BLOCKING 0x0 ;  /* 0x0000000000007b1d */ /* 0x000fe20000010000 */
[----:B------:R-:W-:Y:S01]  /*1d00*/  ISETP.LE.AND P5, PT, R61, UR4, PT ;  /* 0x000000043d007c0c */ /* 0x000fe2000bfa3270 */
[----:B------:R-:W-:Y:S01]  /*1d10*/  UIADD3 UR4, UR4, 0x1, URZ ;  /* 0x0000000104047890 */ /* 0x000fe2000fffe03f */
[----:B------:R-:W-:Y:S02]  /*1d20*/  ISETP.GT.AND P0, PT, R59, 0x1, PT ;  /* 0x000000013b00780c */ /* 0x000fe40003f04270 */
[----:B------:R-:W-:Y:S02]  /*1d30*/  ISETP.GE.AND P1, PT, R83, UR5, PT ;  /* 0x0000000553007c0c */ /* 0x000fe4000bf26270 */
[----:B------:R-:W-:Y:S02]  /*1d40*/  SEL R59, R59, RZ, !P0 ;  /* 0x000000ff3b3b7207 */ /* 0x000fe40004000000 */
[----:B------:R-:W-:-:S02]  /*1d50*/  ISETP.GE.AND P0, PT, R87, UR5, PT ;  /* 0x0000000557007c0c */ /* 0x000fc4000bf06270 */
[----:B------:R-:W-:Y:S01]  /*1d60*/  IADD3 R60, R60, 0x1, RZ ;  /* 0x000000013c3c7810 */ /* 0x000fe20007ffe0ff */
[C---:B--2---:R-:W-:Y:S02]  /*1d70*/  IMAD R89, R59.reuse, 0x4000, R68 ;  /* 0x000040003b597824 */ /* 0x044fe400078e0244 */
[C---:B------:R-:W-:Y:S02]  /*1d80*/  IMAD R88, R59.reuse, 0x4000, R66 ;  /* 0x000040003b587824 */ /* 0x040fe400078e0242 */
[C---:B------:R-:W-:Y:S01]  /*1d90*/  IMAD R90, R59.reuse, 0x2000, R64 ;  /* 0x000020003b5a7824 */ /* 0x040fe200078e0240 */
[----:B------:R-:W-:Y:S04]  /*1da0*/  LDS R52, [R89] ;  /* 0x0000000059347984 */ /* 0x000fe80000000800 */
[----:B------:R-:W-:Y:S04]  /*1db0*/  LDS R54, [R89+0x800] ;  /* 0x0008000059367984 */ /* 0x000fe80000000800 */
[----:B------:R-:W-:Y:S04]  /*1dc0*/  LDS R53, [R88] ;  /* 0x0000000058357984 */ /* 0x000fe80000000800 */
[----:B------:R-:W-:Y:S04]  /*1dd0*/  LDS R55, [R88+0x800] ;  /* 0x0008000058377984 */ /* 0x000fe80000000800 */
[----:B------:R-:W1:Y:S04]  /*1de0*/  LDSM.16.M88.4 R24, [R90+0x8000] ;  /* 0x008000005a18783b */ /* 0x000e680000000200 */
[----:B------:R2:W3:Y:S04]  /*1df0*/  LDSM.16.M88.4 R28, [R90+0x9000] ;  /* 0x009000005a1c783b */ /* 0x0004e80000000200 */
[----:B------:R-:W-:Y:S04]  /*1e00*/  LDS R48, [R89+0x100] ;  /* 0x0001000059307984 */ /* 0x000fe80000000800 */
[----:B------:R-:W-:Y:S01]  /*1e10*/  LDS R50, [R89+0x900] ;  /* 0x0009000059327984 */ /* 0x000fe20000000800 */
[----:B--2---:R-:W-:-:S03]  /*1e20*/  IMAD R90, R59, 0x2000, R62 ;  /* 0x000020003b5a7824 */ /* 0x004fc600078e023e */
[----:B------:R-:W-:Y:S04]  /*1e30*/  LDS R49, [R88+0x100] ;  /* 0x0001000058317984 */ /* 0x000fe80000000800 */
[----:B------:R-:W2:Y:S01]  /*1e40*/  LDS R51, [R88+0x900] ;  /* 0x0009000058337984 */ /* 0x000ea20000000800 */
[C---:B-1----:R-:W-:Y:S08]  /*1e50*/  HMMA.1688.F32.TF32 R36, R52.reuse, R24, R36 ;  /* 0x000000183424723c */ /* 0x042ff00000081024 */
[----:B---3--:R-:W-:Y:S01]  /*1e60*/  HMMA.1688.F32.TF32 R32, R52, R28, R32 ;  /* 0x0000001c3420723c */ /* 0x008fe20000081020 */
[----:B------:R-:W-:Y:S04]  /*1e70*/  LDS R52, [R89+0x1000] ;  /* 0x0010000059347984 */ /* 0x000fe80000000800 */
[----:B------:R-:W-:Y:S04]  /*1e80*/  LDS R54, [R89+0x1800] ;  /* 0x0018000059367984 */ /* 0x000fe80000000800 */
[----:B------:R-:W-:Y:S01]  /*1e90*/  LDS R53, [R88+0x1000] ;  /* 0x0010000058357984 */ /* 0x000fe20000000800 */
[C---:B--2---:R-:W-:Y:S03]  /*1ea0*/  HMMA.1688.F32.TF32 R40, R48.reuse, R24, R40 ;  /* 0x000000183028723c */ /* 0x044fe60000081028 */
[----:B------:R-:W1:Y:S05]  /*1eb0*/  LDS R55, [R88+0x1800] ;  /* 0x0018000058377984 */ /* 0x000e6a0000000800 */
[----:B------:R-:W-:Y:S01]  /*1ec0*/  HMMA.1688.F32.TF32 R44, R48, R28, R44 ;  /* 0x0000001c302c723c */ /* 0x000fe2000008102c */
[----:B------:R-:W-:Y:S04]  /*1ed0*/  LDS R48, [R89+0x1100] ;  /* 0x0011000059307984 */ /* 0x000fe80000000800 */
[----:B------:R-:W-:Y:S04]  /*1ee0*/  LDS R50, [R89+0x1900] ;  /* 0x0019000059327984 */ /* 0x000fe80000000800 */
[----:B------:R-:W-:Y:S04]  /*1ef0*/  LDS R49, [R88+0x1100] ;  /* 0x0011000058317984 */ /* 0x000fe80000000800 */
[----:B------:R-:W2:Y:S01]  /*1f00*/  LDS R51, [R88+0x1900] ;  /* 0x0019000058337984 */ /* 0x000ea20000000800 */
[C---:B-1----:R-:W-:Y:S08]  /*1f10*/  HMMA.1688.F32.TF32 R32, R52.reuse, R30, R32 ;  /* 0x0000001e3420723c */ /* 0x042ff00000081020 */
[-C--:B------:R-:W-:Y:S01]  /*1f20*/  HMMA.1688.F32.TF32 R36, R52, R26.reuse, R36 ;  /* 0x0000001a3424723c */ /* 0x080fe20000081024 */
[----:B------:R-:W-:Y:S04]  /*1f30*/  LDS R52, [R89+0x2100] ;  /* 0x0021000059347984 */ /* 0x000fe80000000800 */
[----:B------:R-:W-:Y:S04]  /*1f40*/  LDS R54, [R89+0x2900] ;  /* 0x0029000059367984 */ /* 0x000fe80000000800 */
[----:B------:R-:W-:Y:S01]  /*1f50*/  LDS R53, [R88+0x2100] ;  /* 0x0021000058357984 */ /* 0x000fe20000000800 */
[C---:B--2---:R-:W-:Y:S03]  /*1f60*/  HMMA.1688.F32.TF32 R40, R48.reuse, R26, R40 ;  /* 0x0000001a3028723c */ /* 0x044fe60000081028 */
[----:B------:R-:W-:Y:S04]  /*1f70*/  LDSM.16.M88.4 R24, [R90+0x8000] ;  /* 0x008000005a18783b */ /* 0x000fe80000000200 */
[----:B------:R-:W1:Y:S01]  /*1f80*/  LDS R55, [R88+0x2900] ;  /* 0x0029000058377984 */ /* 0x000e620000000800 */
[----:B------:R-:W-:Y:S03]  /*1f90*/  HMMA.1688.F32.TF32 R28, R48, R30, R44 ;  /* 0x0000001e301c723c */ /* 0x000fe6000008102c */
[----:B------:R-:W-:Y:S04]  /*1fa0*/  LDS R48, [R89+0x2000] ;  /* 0x0020000059307984 */ /* 0x000fe80000000800 */
[----:B------:R-:W-:Y:S04]  /*1fb0*/  LDS R50, [R89+0x2800] ;  /* 0x0028000059327984 */ /* 0x000fe80000000800 */
[----:B------:R-:W-:Y:S04]  /*1fc0*/  LDS R49, [R88+0x2000] ;  /* 0x0020000058317984 */ /* 0x000fe80000000800 */
[----:B------:R-:W2:Y:S04]  /*1fd0*/  LDS R51, [R88+0x2800] ;  /* 0x0028000058337984 */ /* 0x000ea80000000800 */
[----:B------:R-:W3:Y:S01]  /*1fe0*/  LDSM.16.M88.4 R44, [R90+0x9000] ;  /* 0x009000005a2c783b */ /* 0x000ee20000000200 */
[-C--:B-1----:R-:W-:Y:S08]  /*1ff0*/  HMMA.1688.F32.TF32 R40, R52, R24.reuse, R40 ;  /* 0x000000183428723c */ /* 0x082ff00000081028 */
[C---:B--2---:R-:W-:Y:S07]  /*2000*/  HMMA.1688.F32.TF32 R36, R48.reuse, R24, R36 ;  /* 0x000000183024723c */ /* 0x044fee0000081024 */
[----:B------:R-:W-:Y:S01]  /*2010*/  SEL R24, RZ, 0x4, P0 ;  /* 0x00000004ff187807 */ /* 0x000fe20000000000 */
[----:B---3--:R-:W-:Y:S01]  /*2020*/  HMMA.1688.F32.TF32 R48, R48, R44, R32 ;  /* 0x0000002c3030723c */ /* 0x008fe20000081020 */
[----:B------:R-:W-:Y:S01]  /*2030*/  LDS R32, [R89+0x3000] ;  /* 0x0030000059207984 */ /* 0x000fe20000000800 */
[----:B------:R-:W-:-:S02]  /*2040*/  ISETP.GE.AND P0, PT, R85, UR5, PT ;  /* 0x0000000555007c0c */ /* 0x000fc4000bf06270 */
[----:B------:R-:W-:Y:S01]  /*2050*/  SEL R24, R24, RZ, !P5 ;  /* 0x000000ff18187207 */ /* 0x000fe20006800000 */
[----:B------:R-:W-:Y:S01]  /*2060*/  LDS R34, [R89+0x3800] ;  /* 0x0038000059227984 */ /* 0x000fe20000000800 */
[----:B------:R-:W-:Y:S02]  /*2070*/  SEL R25, RZ, 0x4, P0 ;  /* 0x00000004ff197807 */ /* 0x000fe40000000000 */
[----:B------:R-:W-:Y:S01]  /*2080*/  HMMA.1688.F32.TF32 R28, R52, R44, R28 ;  /* 0x0000002c341c723c */ /* 0x000fe2000008101c */
[----:B------:R-:W-:Y:S01]  /*2090*/  LDS R33, [R88+0x3000] ;  /* 0x0030000058217984 */ /* 0x000fe20000000800 */
[----:B------:R-:W-:Y:S02]  /*20a0*/  ISETP.NE.U32.AND P0, PT, R24, RZ, PT ;  /* 0x000000ff1800720c */ /* 0x000fe40003f05070 */
[----:B------:R-:W-:Y:S01]  /*20b0*/  SEL R24, RZ, 0x4, P1 ;  /* 0x00000004ff187807 */ /* 0x000fe20000800000 */
[----:B------:R-:W1:Y:S01]  /*20c0*/  LDS R35, [R88+0x3800] ;  /* 0x0038000058237984 */ /* 0x000e620000000800 */
[----:B------:R-:W-:-:S02]  /*20d0*/  ISETP.GT.AND P1, PT, R60, 0x1, PT ;  /* 0x000000013c00780c */ /* 0x000fc40003f24270 */
[----:B------:R-:W-:Y:S01]  /*20e0*/  IADD3 R44, P3, R86, R23, RZ ;  /* 0x00000017562c7210 */ /* 0x000fe20007f7e0ff */
[----:B------:R-:W-:Y:S01]  /*20f0*/  LDS R52, [R89+0x3100] ;  /* 0x0031000059347984 */ /* 0x000fe20000000800 */
[----:B------:R-:W-:Y:S02]  /*2100*/  SEL R60, R60, RZ, !P1 ;  /* 0x000000ff3c3c7207 */ /* 0x000fe40004800000 */
[----:B------:R-:W-:Y:S01]  /*2110*/  SEL R25, R25, RZ, !P5 ;  /* 0x000000ff19197207 */ /* 0x000fe20006800000 */
[----:B------:R-:W-:Y:S01]  /*2120*/  LDS R54, [R89+0x3900] ;  /* 0x0039000059367984 */ /* 0x000fe20000000800 */
[----:B------:R-:W-:Y:S01]  /*2130*/  IMAD.X R45, R21, 0x1, R3, P3 ;  /* 0x00000001152d7824 */ /* 0x000fe200018e0603 */
[----:B------:R-:W-:Y:S01]  /*2140*/  ISETP.GE.AND P1, PT, R81, UR5, PT ;  /* 0x0000000551007c0c */ /* 0x000fe2000bf26270 */
[----:B------:R-:W-:Y:S01]  /*2150*/  IMAD R91, R60, 0x4000, R67 ;  /* 0x000040003c5b7824 */ /* 0x000fe200078e0243 */
[----:B------:R-:W-:Y:S01]  /*2160*/  LDS R53, [R88+0x3100] ;  /* 0x0031000058357984 */ /* 0x000fe20000000800 */
[----:B------:R-:W-:-:S02]  /*2170*/  SEL R24, R24, RZ, !P5 ;  /* 0x000000ff18187207 */ /* 0x000fc40006800000 */
[----:B------:R-:W-:Y:S01]  /*2180*/  ISETP.NE.U32.AND P2, PT, R25, RZ, PT ;  /* 0x000000ff1900720c */ /* 0x000fe20003f45070 */
[----:B------:R-:W2:Y:S01]  /*2190*/  LDS R55, [R88+0x3900] ;  /* 0x0039000058377984 */ /* 0x000ea20000000800 */
[----:B------:R-:W-:-:S03]  /*21a0*/  SEL R25, RZ, 0x4, P1 ;  /* 0x00000004ff197807 */ /* 0x000fc60000800000 */
[----:B------:R-:W-:Y:S01]  /*21b0*/  BAR.SYNC.DEFER_BLOCKING 0x0 ;  /* 0x0000000000007b1d */ /* 0x000fe20000010000 */
[----:B------:R-:W-:Y:S02]  /*21c0*/  ISETP.NE.U32.AND P6, PT, R24, RZ, PT ;  /* 0x000000ff1800720c */ /* 0x000fe40003fc5070 */
[----:B------:R-:W-:Y:S01]  /*21d0*/  ISETP.GE.AND P3, PT, R79, UR5, PT ;  /* 0x000000054f007c0c */ /* 0x000fe2000bf66270 */
[----:B-1----:R-:W-:Y:S02]  /*21e0*/  HMMA.1688.F32.TF32 R36, R32, R26, R36 ;  /* 0x0000001a2024723c */ /* 0x002fe40000081024 */
[----:B------:R-:W-:Y:S01]  /*21f0*/  @!PT LDS RZ, [RZ] ;  /* 0x00000000fffff984 */ /* 0x000fe20000000800 */
[----:B------:R-:W-:Y:S01]  /*2200*/  @!PT LDS RZ, [RZ] ;  /* 0x00000000fffff984 */ /* 0x000fe20000000800 */
[----:B------:R-:W-:Y:S01]  /*2210*/  @!PT LDS RZ, [RZ] ;  /* 0x00000000fffff984 */ /* 0x000fe20000000800 */
[----:B------:R1:W-:Y:S01]  /*2220*/  LDGSTS.E [R91], [R44.64], P0 ;  /* 0x000000002c5b7fae */ /* 0x0003e20008121846 */
[----:B------:R-:W-:-:S05]  /*2230*/  IADD3 R24, P0, R84, R23, RZ ;  /* 0x0000001754187210 */ /* 0x000fca0007f1e0ff */
[----:B------:R-:W-:Y:S07]  /*2240*/  HMMA.1688.F32.TF32 R32, R32, R46, R48 ;  /* 0x0000002e2020723c */ /* 0x000fee0000081030 */
[----:B------:R-:W-:Y:S01]  /*2250*/  SEL R48, R25, RZ, !P5 ;  /* 0x000000ff19307207 */ /* 0x000fe20006800000 */
[----:B------:R-:W-:Y:S01]  /*2260*/  IMAD.X R25, R21, 0x1, R4, P0 ;  /* 0x0000000115197824 */ /* 0x000fe200000e0604 */
[----:B------:R-:W-:Y:S01]  /*2270*/  IADD3 R50, P4, R82, R23, RZ ;  /* 0x0000001752327210 */ /* 0x000fe20007f9e0ff */
[----:B--2---:R-:W-:Y:S01]  /*2280*/  HMMA.1688.F32.TF32 R40, R52, R26, R40 ;  /* 0x0000001a3428723c */ /* 0x004fe20000081028 */
[----:B------:R-:W-:-:S02]  /*2290*/  SEL R49, RZ, 0x4, P3 ;  /* 0x00000004ff317807 */ /* 0x000fc40001800000 */
[----:B------:R-:W-:Y:S01]  /*22a0*/  ISETP.NE.U32.AND P0, PT, R48, RZ, PT ;  /* 0x000000ff3000720c */ /* 0x000fe20003f05070 */
[----:B------:R-:W-:Y:S01]  /*22b0*/  IMAD.X R51, R21, 0x1, R5, P4 ;  /* 0x0000000115337824 */ /* 0x000fe200020e0605 */
[----:B------:R-:W-:Y:S01]  /*22c0*/  ISETP.GE.AND P3, PT, R77, UR5, PT ;  /* 0x000000054d007c0c */ /* 0x000fe2000bf66270 */
[----:B------:R2:W-:Y:S01]  /*22d0*/  LDGSTS.E [R91+0x800], [R24.64], P2 ;  /* 0x00800000185b7fae */ /* 0x0005e20009121846 */
[----:B------:R-:W-:Y:S01]  /*22e0*/  IADD3 R88, P4, R80, R23, RZ ;  /* 0x0000001750587210 */ /* 0x000fe20007f9e0ff */
[----:B-1----:R-:W-:Y:S01]  /*22f0*/  HMMA.1688.F32.TF32 R44, R52, R46, R28 ;  /* 0x0000002e342c723c */ /* 0x002fe2000008101c */
[----:B------:R-:W-:Y:S01]  /*2300*/  SEL R26, RZ, 0x4, P3 ;  /* 0x00000004ff1a7807 */ /* 0x000fe20001800000 */
[----:B------:R1:W-:Y:S01]  /*2310*/  LDGSTS.E [R91+0x1000], [R50.64], P6 ;  /* 0x01000000325b7fae */ /* 0x0003e2000b121846 */
[----:B------:R-:W-:Y:S01]  /*2320*/  ISETP.GE.AND P2, PT, R75, UR5, PT ;  /* 0x000000054b007c0c */ /* 0x000fe2000bf46270 */
[----:B------:R-:W-:Y:S01]  /*2330*/  IMAD.X R89, R21, 0x1, R6, P4 ;  /* 0x0000000115597824 */ /* 0x000fe200020e0606 */
[----:B------:R-:W-:-:S02]  /*2340*/  SEL R26, R26, RZ, !P5 ;  /* 0x000000ff1a1a7207 */ /* 0x000fc40006800000 */
[----:B------:R-:W-:Y:S02]  /*2350*/  SEL R27, RZ, 0x4, P2 ;  /* 0x00000004ff1b7807 */ /* 0x000fe40001000000 */
[----:B------:R-:W-:Y:S01]  /*2360*/  ISETP.GE.AND P3, PT, R73, UR5, PT ;  /* 0x0000000549007c0c */ /* 0x000fe2000bf66270 */
[----:B------:R3:W-:Y:S01]  /*2370*/  LDGSTS.E [R91+0x1800], [R88.64], P0 ;  /* 0x01800000585b7fae */ /* 0x0007e20008121846 */
[----:B------:R-:W-:Y:S02]  /*2380*/  ISETP.NE.U32.AND P2, PT, R26, RZ, PT ;  /* 0x000000ff1a00720c */ /* 0x000fe40003f45070 */
[----:B------:R-:W-:Y:S02]  /*2390*/  SEL R27, R27, RZ, !P5 ;  /* 0x000000ff1b1b7207 */ /* 0x000fe40006800000 */
[----:B------:R-:W-:Y:S02]  /*23a0*/  IADD3 R26, P0, R76, R23, RZ ;  /* 0x000000174c1a7210 */ /* 0x000fe40007f1e0ff */
[----:B------:R-:W-:-:S02]  /*23b0*/  SEL R49, R49, RZ, !P5 ;  /* 0x000000ff31317207 */ /* 0x000fc40006800000 */
[----:B--2---:R-:W-:Y:S02]  /*23c0*/  SEL R24, RZ, 0x4, P3 ;  /* 0x00000004ff187807 */ /* 0x004fe40001800000 */
[----:B------:R-:W-:Y:S01]  /*23d0*/  ISETP.NE.U32.AND P3, PT, R27, RZ, PT ;  /* 0x000000ff1b00720c */ /* 0x000fe20003f65070 */
[----:B------:R-:W-:Y:S01]  /*23e0*/  IMAD.X R27, R21, 0x1, R8, P0 ;  /* 0x00000001151b7824 */ /* 0x000fe200000e0608 */
[----:B------:R-:W-:Y:S01]  /*23f0*/  ISETP.GE.AND P4, PT, R71, UR5, PT ;  /* 0x0000000547007c0c */ /* 0x000fe2000bf86270 */
[----:B---3--:R-:W-:Y:S01]  /*2400*/  IMAD R89, R60, 0x2000, R65 ;  /* 0x000020003c597824 */ /* 0x008fe200078e0241 */
[-C--:B------:R-:W-:Y:S01]  /*2410*/  IADD3 R28, P0, R72, R23.reuse, RZ ;  /* 0x00000017481c7210 */ /* 0x080fe20007f1e0ff */
[----:B------:R-:W-:Y:S01]  /*2420*/  UIADD3 UR5, UR5, -0x20, URZ ;  /* 0xffffffe005057890 */ /* 0x000fe2000fffe03f */
[----:B------:R-:W-:Y:S02]  /*2430*/  ISETP.NE.U32.AND P1, PT, R49, RZ, PT ;  /* 0x000000ff3100720c */ /* 0x000fe40003f25070 */
[----:B------:R-:W-:Y:S01]  /*2440*/  SEL R25, RZ, 0x4, P4 ;  /* 0x00000004ff197807 */ /* 0x000fe20002000000 */
[----:B------:R-:W-:Y:S01]  /*2450*/  IMAD.X R29, R21, 0x1, R10, P0 ;  /* 0x00000001151d7824 */ /* 0x000fe200000e060a */
[----:B------:R-:W-:-:S02]  /*2460*/  IADD3 R48, P6, R78, R23, RZ ;  /* 0x000000174e307210 */ /* 0x000fc40007fde0ff */
[----:B------:R-:W-:Y:S02]  /*2470*/  SEL R24, R24, RZ, !P5 ;  /* 0x000000ff18187207 */ /* 0x000fe40006800000 */
[----:B------:R-:W-:Y:S01]  /*2480*/  IADD3 R30, P0, R69, R56, RZ ;  /* 0x00000038451e7210 */ /* 0x000fe20007f1e0ff */
[----:B------:R-:W-:Y:S01]  /*2490*/  IMAD.X R49, R21, 0x1, R7, P6 ;  /* 0x0000000115317824 */ /* 0x000fe200030e0607 */
[----:B------:R-:W-:Y:S02]  /*24a0*/  SEL R25, R25, RZ, !P5 ;  /* 0x000000ff19197207 */ /* 0x000fe40006800000 */
[----:B------:R-:W-:Y:S01]  /*24b0*/  ISETP.NE.U32.AND P4, PT, R24, RZ, PT ;  /* 0x000000ff1800720c */ /* 0x000fe20003f85070 */
[----:B------:R-:W-:Y:S01]  /*24c0*/  IMAD.X R31, R20, 0x1, R11, P0 ;  /* 0x00000001141f7824 */ /* 0x000fe200000e060b */
[----:B------:R-:W-:Y:S01]  /*24d0*/  ISETP.NE.U32.AND P5, PT, R25, RZ, PT ;  /* 0x000000ff1900720c */ /* 0x000fe20003fa5070 */
[----:B------:R2:W-:Y:S01]  /*24e0*/  LDGSTS.E [R91+0x2000], [R48.64], P1 ;  /* 0x02000000305b7fae */ /* 0x0005e20008921846 */
[----:B------:R-:W-:-:S02]  /*24f0*/  IADD3 R24, P6, R74, R23, RZ ;  /* 0x000000174a187210 */ /* 0x000fc40007fde0ff */
[C---:B-1----:R-:W-:Y:S01]  /*2500*/  IADD3 R50, P0, R69.reuse, R22, RZ ;  /* 0x0000001645327210 */ /* 0x042fe20007f1e0ff */
[----:B------:R2:W-:Y:S01]  /*2510*/  LDGSTS.E [R91+0x2800], [R26.64], P2 ;  /* 0x028000001a5b7fae */ /* 0x0005e20009121846 */
[----:B------:R-:W-:Y:S01]  /*2520*/  IADD3 R54, P1, R69, R18, RZ ;  /* 0x0000001245367210 */ /* 0x000fe20007f3e0ff */
[----:B------:R-:W-:Y:S01]  /*2530*/  IMAD.X R25, R21, 0x1, R9, P6 ;  /* 0x0000000115197824 */ /* 0x000fe200030e0609 */
[----:B------:R-:W-:Y:S01]  /*2540*/  IADD3 R52, P2, R69, R16, RZ ;  /* 0x0000001045347210 */ /* 0x000fe20007f5e0ff */
[--C-:B------:R-:W-:Y:S01]  /*2550*/  IMAD.X R51, R15, 0x1, R11.reuse, P0 ;  /* 0x000000010f337824 */ /* 0x100fe200000e060b */
[----:B------:R-:W-:Y:S01]  /*2560*/  ISETP.NE.U32.AND P0, PT, R63, UR4, PT ;  /* 0x000000043f007c0c */ /* 0x000fe2000bf05070 */
[--C-:B------:R-:W-:Y:S01]  /*2570*/  IMAD.X R55, R19, 0x1, R11.reuse, P1 ;  /* 0x0000000113377824 */ /* 0x100fe200008e060b */
[----:B------:R2:W-:Y:S01]  /*2580*/  LDGSTS.E [R91+0x3000], [R24.64], P3 ;  /* 0x03000000185b7fae */ /* 0x0005e20009921846 */
[----:B------:R-:W-:Y:S01]  /*2590*/  IMAD.X R53, R17, 0x1, R11, P2 ;  /* 0x0000000111357824 */ /* 0x000fe200010e060b */
[----:B------:R-:W-:-:S02]  /*25a0*/  IADD3 R22, P1, R22, R13, RZ ;  /* 0x0000000d16167210 */ /* 0x000fc40007f3e0ff */
[----:B------:R2:W-:Y:S01]  /*25b0*/  LDGSTS.E [R91+0x3800], [R28.64], P4 ;  /* 0x038000001c5b7fae */ /* 0x0005e2000a121846 */
[-C--:B------:R-:W-:Y:S02]  /*25c0*/  IADD3 R16, P2, R16, R13.reuse, RZ ;  /* 0x0000000d10107210 */ /* 0x080fe40007f5e0ff */
[-C--:B------:R-:W-:Y:S01]  /*25d0*/  IADD3 R18, P3, R18, R13.reuse, RZ ;  /* 0x0000000d12127210 */ /* 0x080fe20007f7e0ff */
[----:B------:R-:W0:Y:S01]  /*25e0*/  LDGDEPBAR ;  /* 0x00000000000079af */ /* 0x000e220000000000 */
[----:B------:R-:W-:Y:S01]  /*25f0*/  IADD3 R56, P4, R56, R13, RZ ;  /* 0x0000000d38387210 */ /* 0x000fe20007f9e0ff */
[--C-:B------:R-:W-:Y:S02]  /*2600*/  IMAD.X R15, R15, 0x1, R12.reuse, P1 ;  /* 0x000000010f0f7824 */ /* 0x100fe400008e060c */
[----:B------:R2:W-:Y:S01]  /*2610*/  LDGSTS.E [R89+0x8000], [R30.64], P5 ;  /* 0x080000001e597fae */ /* 0x0005e2000a921846 */
[--C-:B------:R-:W-:Y:S02]  /*2620*/  IMAD.X R17, R17, 0x1, R12.reuse, P2 ;  /* 0x0000000111117824 */ /* 0x100fe400010e060c */
[--C-:B------:R-:W-:Y:S01]  /*2630*/  IMAD.X R19, R19, 0x1, R12.reuse, P3 ;  /* 0x0000000113137824 */ /* 0x100fe200018e060c */
[----:B------:R2:W-:Y:S01]  /*2640*/  LDGSTS.E [R89+0x8800], [R54.64], P5 ;  /* 0x0880000036597fae */ /* 0x0005e2000a921846 */
[----:B------:R-:W-:-:S03]  /*2650*/  IMAD.X R20, R20, 0x1, R12, P4 ;  /* 0x0000000114147824 */ /* 0x000fc600020e060c */
[----:B------:R2:W-:Y:S04]  /*2660*/  LDGSTS.E [R89+0x9000], [R52.64], P5 ;  /* 0x0900000034597fae */ /* 0x0005e8000a921846 */
[----:B------:R2:W-:Y:S01]  /*2670*/  LDGSTS.E [R89+0x9800], [R50.64], P5 ;  /* 0x0980000032597fae */ /* 0x0005e2000a921846 */
[----:B------:R-:W-:-:S03]  /*2680*/  LEA R23, P5, R70, R23, 0x2 ;  /* 0x0000001746177211 */ /* 0x000fc600078a10ff */
[----:B------:R-:W0:Y:S02]  /*2690*/  LDGDEPBAR ;  /* 0x00000000000079af */ /* 0x000e240000000000 */
[----:B------:R-:W-:Y:S01]  /*26a0*/  IMAD.X R21, R21, 0x1, R14, P5 ;  /* 0x0000000115157824 */ /* 0x000fe200028e060e */
[----:B------:R-:W-:Y:S05]  /*26b0*/  @P0 BRA `(.L_x_1) ;  /* 0xfffff61000000947 */ /* 0x000fea000383ffff */
.L_x_0:
[----:B-1----:R-:W-:-:S04]  /*26c0*/  DEPBAR.LE SB0, 0x0 ;  /* 0x000080000000791a */ /* 0x002fc80000000000 */
[----:B------:R-:W-:Y:S01]  /*26d0*/  IMAD.MOV.U32 R6, RZ, RZ, R37 ;  /* 0x000000ffff067224 */ /* 0x000fe200078e0025 */
[----:B------:R-:W-:Y:S01]  /*26e0*/  LOP3.LUT R3, R58, 0x8, RZ, 0x3c, !PT ;  /* 0x000000083a037812 */ /* 0x000fe200078e3cff */
[----:B------:R-:W-:Y:S01]  /*26f0*/  IMAD.MOV.U32 R10, RZ, RZ, R41 ;  /* 0x000000ffff0a7224 */ /* 0x000fe200078e0029 */
[----:B--2---:R-:W-:Y:S01]  /*2700*/  LOP3.LUT R30, R57, 0x8, RZ, 0x3c, !PT ;  /* 0x00000008391e7812 */ /* 0x004fe200078e3cff */
[----:B------:R-:W-:Y:S01]  /*2710*/  IMAD.MOV.U32 R12, RZ, RZ, R39 ;  /* 0x000000ffff0c7224 */ /* 0x000fe200078e0027 */
[----:B------:R-:W-:Y:S01]  /*2720*/  ISETP.GE.AND P0, PT, R2, c[0x0][0x178], PT ;  /* 0x00005e0002007a0c */ /* 0x000fe20003f06270 */
[----:B------:R-:W-:Y:S01]  /*2730*/  IMAD.MOV.U32 R37, RZ, RZ, R32 ;  /* 0x000000ffff257224 */ /* 0x000fe200078e0020 */
[----:B------:R-:W-:Y:S01]  /*2740*/  BAR.SYNC.DEFER_BLOCKING 0x0 ;  /* 0x0000000000007b1d */ /* 0x000fe20000010000 */
[----:B------:R-:W-:Y:S01]  /*2750*/  IMAD.MOV.U32 R7, RZ, RZ, R33 ;  /* 0x000000ffff077224 */ /* 0x000fe200078e0021 */
[C---:B------:R-:W-:Y:S01]  /*2760*/  LOP3.LUT R4, R0.reuse, R87, RZ, 0xfc, !PT ;  /* 0x0000005700047212 */ /* 0x040fe200078efcff */
[----:B------:R-:W-:Y:S01]  /*2770*/  IMAD.MOV.U32 R14, RZ, RZ, R43 ;  /* 0x000000ffff0e7224 */ /* 0x000fe200078e002b */
[----:B------:R-:W-:Y:S01]  /*2780*/  LOP3.LUT R9, R0, 0x4, R87, 0xfe, !PT ;  /* 0x0000000400097812 */ /* 0x000fe200078efe57 */
[----:B------:R-:W-:Y:S01]  /*2790*/  IMAD.MOV.U32 R41, RZ, RZ, R44 ;  /* 0x000000ffff297224 */ /* 0x000fe200078e002c */
[----:B------:R-:W-:Y:S01]  /*27a0*/  ISETP.LT.AND P3, PT, R4, c[0x0][0x17c], !P0 ;  /* 0x00005f0004007a0c */ /* 0x000fe20004761270 */
[----:B------:R-:W-:Y:S01]  /*27b0*/  IMAD.MOV.U32 R11, RZ, RZ, R45 ;  /* 0x000000ffff0b7224 */ /* 0x000fe200078e002d */
[C-C-:B------:R-:W-:Y:S01]  /*27c0*/  LOP3.LUT R8, R0.reuse, 0x38, R87.reuse, 0xfe, !PT ;  /* 0x0000003800087812 */ /* 0x140fe200078efe57 */
[----:B------:R-:W-:Y:S01]  /*27d0*/  IMAD.MOV.U32 R39, RZ, RZ, R34 ;  /* 0x000000ffff277224 */ /* 0x000fe200078e0022 */
[C---:B------:R-:W-:Y:S01]  /*27e0*/  LOP3.LUT R17, R0.reuse, 0x34, R87, 0xfe, !PT ;  /* 0x0000003400117812 */ /* 0x040fe200078efe57 */
[----:B------:R-:W-:Y:S01]  /*27f0*/  IMAD.MOV.U32 R13, RZ, RZ, R35 ;  /* 0x000000ffff0d7224 */ /* 0x000fe200078e0023 */
[C-C-:B------:R-:W-:Y:S01]  /*2800*/  LOP3.LUT R16, R0.reuse, 0x30, R87.reuse, 0xfe, !PT ;  /* 0x0000003000107812 */ /* 0x140fe200078efe57 */
[----:B------:R-:W-:Y:S01]  /*2810*/  IMAD.MOV.U32 R43, RZ, RZ, R46 ;  /* 0x000000ffff2b7224 */ /* 0x000fe200078e002e */
[C---:B------:R-:W-:Y:S01]  /*2820*/  LOP3.LUT R19, R0.reuse, 0x2c, R87, 0xfe, !PT ;  /* 0x0000002c00137812 */ /* 0x040fe200078efe57 */
[----:B------:R-:W-:Y:S01]  /*2830*/  IMAD.MOV.U32 R15, RZ, RZ, R47 ;  /* 0x000000ffff0f7224 */ /* 0x000fe200078e002f */
[--C-:B------:R-:W-:Y:S01]  /*2840*/  LOP3.LUT R20, R0, 0x28, R87.reuse, 0xfe, !PT ;  /* 0x0000002800147812 */ /* 0x100fe200078efe57 */
[----:B------:R-:W-:Y:S01]  /*2850*/  IMAD R24, R4, c[0x0][0x198], RZ ;  /* 0x0000660004187a24 */ /* 0x000fe200078e02ff */
[----:B------:R-:W-:-:S02]  /*2860*/  LOP3.LUT R21, R0, 0x24, R87, 0xfe, !PT ;  /* 0x0000002400157812 */ /* 0x000fc400078efe57 */
[C-C-:B------:R-:W-:Y:S02]  /*2870*/  LOP3.LUT R22, R0.reuse, 0x20, R87.reuse, 0xfe, !PT ;  /* 0x0000002000167812 */ /* 0x140fe400078efe57 */
[C-C-:B------:R-:W-:Y:S01]  /*2880*/  LOP3.LUT R18, R0.reuse, 0x3c, R87.reuse, 0xfe, !PT ;  /* 0x0000003c00127812 */ /* 0x140fe200078efe57 */
[----:B------:R-:W-:Y:S01]  /*2890*/  STS.64 [R58], R36 ;  /* 0x000000243a007388 */ /* 0x000fe20000000a00 */
[----:B------:R-:W-:Y:S02]  /*28a0*/  LOP3.LUT R23, R0, 0x1c, R87, 0xfe, !PT ;  /* 0x0000001c00177812 */ /* 0x000fe400078efe57 */
[----:B------:R-:W-:Y:S01]  /*28b0*/  ISETP.LT.AND P2, PT, R9, c[0x0][0x17c], !P0 ;  /* 0x00005f0009007a0c */ /* 0x000fe20004741270 */
[----:B------:R1:W-:Y:S04]  /*28c0*/  STS.64 [R58+0x400], R6 ;  /* 0x000400063a007388 */ /* 0x0003e80000000a00 */
[----:B------:R-:W-:Y:S04]  /*28d0*/  STS.64 [R58+0x200], R40 ;  /* 0x000200283a007388 */ /* 0x000fe80000000a00 */
[----:B------:R2:W-:Y:S04]  /*28e0*/  STS.64 [R58+0x600], R10 ;  /* 0x0006000a3a007388 */ /* 0x0005e80000000a00 */
[----:B------:R3:W-:Y:S01]  /*28f0*/  STS.64 [R3+0x4000], R38 ;  /* 0x0040002603007388 */ /* 0x0007e20000000a00 */
[----:B-1----:R-:W-:-:S03]  /*2900*/  IMAD R6, R2, c[0x0][0x194], RZ ;  /* 0x0000650002067a24 */ /* 0x002fc600078e02ff */
[----:B------:R1:W-:Y:S02]  /*2910*/  STS.64 [R3+0x4400], R12 ;  /* 0x0044000c03007388 */ /* 0x0003e40000000a00 */
[----:B------:R-:W-:Y:S02]  /*2920*/  LEA R37, P1, R6, c[0x0][0x170], 0x2 ;  /* 0x00005c0006257a11 */ /* 0x000fe400078210ff */
[----:B------:R-:W-:Y:S01]  /*2930*/  STS.64 [R3+0x4200], R42 ;  /* 0x0042002a03007388 */ /* 0x000fe20000000a00 */
[----:B--2---:R-:W-:Y:S01]  /*2940*/  LOP3.LUT R10, R0, 0xc, R87, 0xfe, !PT ;  /* 0x0000000c000a7812 */ /* 0x004fe200078efe57 */
[----:B------:R-:W-:Y:S02]  /*2950*/  IMAD R11, R9, c[0x0][0x198], RZ ;  /* 0x00006600090b7a24 */ /* 0x000fe400078e02ff */
[----:B------:R2:W-:Y:S01]  /*2960*/  STS.64 [R3+0x4600], R14 ;  /* 0x0046000e03007388 */ /* 0x0005e20000000a00 */
[----:B---3--:R-:W-:-:S03]  /*2970*/  LEA.HI.X.SX32 R39, R6, c[0x0][0x174], 0x2, P1 ;  /* 0x00005d0006277a11 */ /* 0x008fc600008f16ff */
[----:B------:R-:W-:Y:S01]  /*2980*/  BAR.SYNC.DEFER_BLOCKING 0x0 ;  /* 0x0000000000007b1d */ /* 0x000fe20000010000 */
[----:B------:R-:W-:Y:S02]  /*2990*/  LEA R6, P1, R24, R37, 0x2 ;  /* 0x0000002518067211 */ /* 0x000fe400078210ff */
[--C-:B-1----:R-:W-:Y:S02]  /*29a0*/  LOP3.LUT R13, R0, 0x14, R87.reuse, 0xfe, !PT ;  /* 0x00000014000d7812 */ /* 0x102fe400078efe57 */
[----:B------:R-:W-:Y:S02]  /*29b0*/  LEA.HI.X.SX32 R7, R24, R39, 0x2, P1 ;  /* 0x0000002718077211 */ /* 0x000fe400008f16ff */
[--C-:B------:R-:W-:Y:S01]  /*29c0*/  LOP3.LUT R12, R0, 0x10, R87.reuse, 0xfe, !PT ;  /* 0x00000010000c7812 */ /* 0x100fe200078efe57 */
[----:B--2---:R-:W-:Y:S01]  /*29d0*/  IMAD R14, R10, c[0x0][0x198], RZ ;  /* 0x000066000a0e7a24 */ /* 0x004fe200078e02ff */
[C-C-:B------:R-:W-:Y:S02]  /*29e0*/  LOP3.LUT R15, R0.reuse, 0x18, R87.reuse, 0xfe, !PT ;  /* 0x00000018000f7812 */ /* 0x140fe400078efe57 */
[----:B------:R-:W-:Y:S01]  /*29f0*/  LOP3.LUT R0, R0, 0x8, R87, 0xfe, !PT ;  /* 0x0000000800007812 */ /* 0x000fe200078efe57 */
[----:B------:R-:W-:Y:S01]  /*2a00*/  IMAD R25, R12, c[0x0][0x198], RZ ;  /* 0x000066000c197a24 */ /* 0x000fe200078e02ff */
[----:B------:R-:W-:-:S02]  /*2a10*/  ISETP.LT.AND P1, PT, R8, c[0x0][0x17c], !P0 ;  /* 0x00005f0008007a0c */ /* 0x000fc40004721270 */
[C---:B------:R-:W-:Y:S02]  /*2a20*/  LEA R8, P4, R11.reuse, R37, 0x2 ;  /* 0x000000250b087211 */ /* 0x040fe400078810ff */
[----:B------:R-:W-:Y:S02]  /*2a30*/  ISETP.LT.AND P5, PT, R10, c[0x0][0x17c], !P0 ;  /* 0x00005f000a007a0c */ /* 0x000fe400047a1270 */
[----:B------:R-:W-:Y:S01]  /*2a40*/  LEA.HI.X.SX32 R9, R11, R39, 0x2, P4 ;  /* 0x000000270b097211 */ /* 0x000fe200020f16ff */
[----:B------:R-:W1:Y:S04]  /*2a50*/  LDS.64 R26, [R57] ;  /* 0x00000000391a7984 */ /* 0x000e680000000a00 */
[----:B------:R-:W2:Y:S04]  /*2a60*/  LDS.64 R32, [R30] ;  /* 0x000000001e207984 */ /* 0x000ea80000000a00 */
[----:B------:R-:W3:Y:S04]  /*2a70*/  LDS.64 R2, [R57+0x800] ;  /* 0x0008000039027984 */ /* 0x000ee80000000a00 */
[----:B------:R-:W4:Y:S04]  /*2a80*/  LDS.64 R4, [R30+0x800] ;  /* 0x000800001e047984 */ /* 0x000f280000000a00 */
[----:B------:R-:W5:Y:S04]  /*2a90*/  LDS.64 R28, [R57+0x1000] ;  /* 0x00100000391c7984 */ /* 0x000f680000000a00 */
[----:B------:R-:W4:Y:S04]  /*2aa0*/  LDS.64 R34, [R30+0x1000] ;  /* 0x001000001e227984 */ /* 0x000f280000000a00 */
[----:B------:R-:W5:Y:S04]  /*2ab0*/  LDS.64 R56, [R57+0x1800] ;  /* 0x0018000039387984 */ /* 0x000f680000000a00 */
[----:B------:R-:W5:Y:S04]  /*2ac0*/  LDS.64 R30, [R30+0x1800] ;  /* 0x001800001e1e7984 */ /* 0x000f680000000a00 */
[----:B-1----:R1:W-:Y:S01]  /*2ad0*/  @P3 STG.E [R6.64], R26 ;  /* 0x0000001a06003986 */ /* 0x0023e2000c101906 */
[C---:B------:R-:W-:Y:S01]  /*2ae0*/  ISETP.LT.AND P3, PT, R0.reuse, c[0x0][0x17c], !P0 ;  /* 0x00005f0000007a0c */ /* 0x040fe20004761270 */
[----:B------:R-:W-:-:S02]  /*2af0*/  IMAD R0, R0, c[0x0][0x198], RZ ;  /* 0x0000660000007a24 */ /* 0x000fc400078e02ff */
[----:B--2---:R2:W-:Y:S01]  /*2b00*/  @P2 STG.E [R8.64], R32 ;  /* 0x0000002008002986 */ /* 0x0045e2000c101906 */
[----:B------:R-:W-:Y:S02]  /*2b10*/  ISETP.LT.AND P2, PT, R12, c[0x0][0x17c], !P0 ;  /* 0x00005f000c007a0c */ /* 0x000fe40004741270 */
[----:B------:R-:W-:-:S04]  /*2b20*/  LEA R10, P6, R0, R37, 0x2 ;  /* 0x00000025000a7211 */ /* 0x000fc800078c10ff */
[----:B------:R-:W-:Y:S01]  /*2b30*/  LEA.HI.X.SX32 R11, R0, R39, 0x2, P6 ;  /* 0x00000027000b7211 */ /* 0x000fe200030f16ff */
[----:B------:R-:W-:Y:S01]  /*2b40*/  IMAD R0, R13, c[0x0][0x198], RZ ;  /* 0x000066000d007a24 */ /* 0x000fe200078e02ff */
[CC--:B-1----:R-:W-:Y:S02]  /*2b50*/  LEA R6, P4, R14.reuse, R37.reuse, 0x2 ;  /* 0x000000250e067211 */ /* 0x0c2fe400078810ff */
[----:B------:R-:W-:Y:S01]  /*2b60*/  LEA R12, P6, R25, R37, 0x2 ;  /* 0x00000025190c7211 */ /* 0x000fe200078c10ff */
[----:B---3--:R1:W-:Y:S01]  /*2b70*/  @P3 STG.E [R10.64], R2 ;  /* 0x000000020a003986 */ /* 0x0083e2000c101906 */
[----:B------:R-:W-:Y:S01]  /*2b80*/  LEA.HI.X.SX32 R7, R14, R39, 0x2, P4 ;  /* 0x000000270e077211 */ /* 0x000fe200020f16ff */
[----:B--2---:R-:W-:Y:S01]  /*2b90*/  IMAD R9, R15, c[0x0][0x198], RZ ;  /* 0x000066000f097a24 */ /* 0x004fe200078e02ff */
[----:B------:R-:W-:Y:S02]  /*2ba0*/  ISETP.LT.AND P3, PT, R13, c[0x0][0x17c], !P0 ;  /* 0x00005f000d007a0c */ /* 0x000fe40004761270 */
[----:B------:R-:W-:Y:S01]  /*2bb0*/  LEA R14, P4, R0, R37, 0x2 ;  /* 0x00000025000e7211 */ /* 0x000fe200078810ff */
[----:B----4-:R2:W-:Y:S01]  /*2bc0*/  @P5 STG.E [R6.64], R4 ;  /* 0x0000000406005986 */ /* 0x0105e2000c101906 */
[----:B------:R-:W-:Y:S01]  /*2bd0*/  LEA.HI.X.SX32 R13, R25, R39, 0x2, P6 ;  /* 0x00000027190d7211 */ /* 0x000fe200030f16ff */
[----:B------:R-:W-:Y:S01]  /*2be0*/  IMAD.MOV.U32 R25, RZ, RZ, c[0x0][0x198] ;  /* 0x00006600ff197624 */ /* 0x000fe200078e00ff */
[----:B------:R-:W-:-:S02]  /*2bf0*/  ISETP.LT.AND P5, PT, R15, c[0x0][0x17c], !P0 ;  /* 0x00005f000f007a0c */ /* 0x000fc400047a1270 */
[----:B------:R-:W-:Y:S01]  /*2c00*/  LEA.HI.X.SX32 R15, R0, R39, 0x2, P4 ;  /* 0x00000027000f7211 */ /* 0x000fe200020f16ff */
[----:B-----5:R3:W-:Y:S01]  /*2c10*/  @P2 STG.E [R12.64], R28 ;  /* 0x0000001c0c002986 */ /* 0x0207e2000c101906 */
[C---:B------:R-:W-:Y:S01]  /*2c20*/  ISETP.LT.AND P4, PT, R23.reuse, c[0x0][0x17c], !P0 ;  /* 0x00005f0017007a0c */ /* 0x040fe20004781270 */
[----:B------:R-:W-:Y:S01]  /*2c30*/  IMAD R23, R23, c[0x0][0x198], RZ ;  /* 0x0000660017177a24 */ /* 0x000fe200078e02ff */
[-C--:B------:R-:W-:Y:S01]  /*2c40*/  LEA R8, P2, R9, R37.reuse, 0x2 ;  /* 0x0000002509087211 */ /* 0x080fe200078410ff */
[----:B------:R-:W-:Y:S01]  /*2c50*/  IMAD R24, R25, 0x20, R24 ;  /* 0x0000002019187824 */ /* 0x000fe200078e0218 */
[----:B------:R-:W-:Y:S01]  /*2c60*/  @P3 STG.E [R14.64], R34 ;  /* 0x000000220e003986 */ /* 0x000fe2000c101906 */
[----:B------:R-:W-:Y:S02]  /*2c70*/  ISETP.LT.AND P6, PT, R22, c[0x0][0x17c], !P0 ;  /* 0x00005f0016007a0c */ /* 0x000fe400047c1270 */
[----:B-1----:R-:W-:Y:S01]  /*2c80*/  LEA R10, P3, R23, R37, 0x2 ;  /* 0x00000025170a7211 */ /* 0x002fe200078610ff */
[----:B------:R-:W-:Y:S01]  /*2c90*/  IMAD R0, R25, 0x4, R24 ;  /* 0x0000000419007824 */ /* 0x000fe200078e0218 */
[----:B------:R-:W-:-:S02]  /*2ca0*/  LEA.HI.X.SX32 R9, R9, R39, 0x2, P2 ;  /* 0x0000002709097211 */ /* 0x000fc400010f16ff */
[----:B------:R-:W-:Y:S01]  /*2cb0*/  ISETP.LT.AND P2, PT, R21, c[0x0][0x17c], !P0 ;  /* 0x00005f0015007a0c */ /* 0x000fe20004741270 */
[----:B------:R-:W-:Y:S01]  /*2cc0*/  IMAD R2, R25, 0x4, R0 ;  /* 0x0000000419027824 */ /* 0x000fe200078e0200 */
[----:B------:R-:W-:Y:S01]  /*2cd0*/  LEA.HI.X.SX32 R11, R23, R39, 0x2, P3 ;  /* 0x00000027170b7211 */ /* 0x000fe200018f16ff */
[----:B------:R1:W-:Y:S01]  /*2ce0*/  @P5 STG.E [R8.64], R56 ;  /* 0x0000003808005986 */ /* 0x0003e2000c101906 */
[-C--:B--2---:R-:W-:Y:S01]  /*2cf0*/  LEA R6, P3, R24, R37.reuse, 0x2 ;  /* 0x0000002518067211 */ /* 0x084fe200078610ff */
[C---:B------:R-:W-:Y:S01]  /*2d00*/  IMAD R4, R25.reuse, 0x4, R2 ;  /* 0x0000000419047824 */ /* 0x040fe200078e0202 */
[----:B---3--:R-:W-:Y:S01]  /*2d10*/  LEA R12, P5, R0, R37, 0x2 ;  /* 0x00000025000c7211 */ /* 0x008fe200078a10ff */
[----:B------:R2:W-:Y:S01]  /*2d20*/  @P4 STG.E [R10.64], R30 ;  /* 0x0000001e0a004986 */ /* 0x0005e2000c101906 */
[-C--:B------:R-:W-:Y:S02]  /*2d30*/  LEA.HI.X.SX32 R7, R24, R39.reuse, 0x2, P3 ;  /* 0x0000002718077211 */ /* 0x080fe400018f16ff */
[----:B------:R-:W-:Y:S01]  /*2d40*/  LEA.HI.X.SX32 R13, R0, R39, 0x2, P5 ;  /* 0x00000027000d7211 */ /* 0x000fe200028f16ff */
[----:B------:R-:W-:Y:S01]  /*2d50*/  IMAD R0, R25, 0x4, R4 ;  /* 0x0000000419007824 */ /* 0x000fe200078e0204 */
[----:B------:R-:W-:Y:S01]  /*2d60*/  ISETP.LT.AND P4, PT, R19, c[0x0][0x17c], !P0 ;  /* 0x00005f0013007a0c */ /* 0x000fe20004781270 */
[----:B------:R3:W-:Y:S01]  /*2d70*/  @P6 STG.E [R6.64], R27 ;  /* 0x0000001b06006986 */ /* 0x0007e2000c101906 */
[----:B------:R-:W-:Y:S01]  /*2d80*/  ISETP.LT.AND P5, PT, R20, c[0x0][0x17c], !P0 ;  /* 0x00005f0014007a0c */ /* 0x000fe200047a1270 */
[----:B------:R-:W-:Y:S01]  /*2d90*/  IMAD R19, R25, 0x4, R0 ;  /* 0x0000000419137824 */ /* 0x000fe200078e0200 */
[----:B-1----:R-:W-:Y:S01]  /*2da0*/  LEA R8, P6, R2, R37, 0x2 ;  /* 0x0000002502087211 */ /* 0x002fe200078c10ff */
[----:B------:R1:W-:Y:S01]  /*2db0*/  @P2 STG.E [R12.64], R33 ;  /* 0x000000210c002986 */ /* 0x0003e2000c101906 */
[----:B------:R-:W-:-:S02]  /*2dc0*/  ISETP.LT.AND P3, PT, R16, c[0x0][0x17c], !P0 ;  /* 0x00005f0010007a0c */ /* 0x000fc40004761270 */
[----:B--2---:R-:W-:Y:S02]  /*2dd0*/  LEA R10, P2, R4, R37, 0x2 ;  /* 0x00000025040a7211 */ /* 0x004fe400078410ff */
[-C--:B------:R-:W-:Y:S01]  /*2de0*/  LEA.HI.X.SX32 R9, R2, R39.reuse, 0x2, P6 ;  /* 0x0000002702097211 */ /* 0x080fe200030f16ff */
[----:B------:R-:W-:Y:S01]  /*2df0*/  IMAD R2, R25, 0x4, R19 ;  /* 0x0000000419027824 */ /* 0x000fe200078e0213 */
[----:B------:R-:W-:Y:S02]  /*2e00*/  LEA.HI.X.SX32 R11, R4, R39, 0x2, P2 ;  /* 0x00000027040b7211 */ /* 0x000fe400010f16ff */
[CC--:B---3--:R-:W-:Y:S01]  /*2e10*/  LEA R6, P2, R19.reuse, R37.reuse, 0x2 ;  /* 0x0000002513067211 */ /* 0x0c8fe200078410ff */
[----:B------:R2:W-:Y:S01]  /*2e20*/  @P5 STG.E [R8.64], R3 ;  /* 0x0000000308005986 */ /* 0x0005e2000c101906 */
[----:B------:R-:W-:Y:S02]  /*2e30*/  LEA R14, P6, R0, R37, 0x2 ;  /* 0x00000025000e7211 */ /* 0x000fe400078c10ff */
[----:B------:R-:W-:Y:S01]  /*2e40*/  LEA.HI.X.SX32 R7, R19, R39, 0x2, P2 ;  /* 0x0000002713077211 */ /* 0x000fe200010f16ff */
[----:B------:R2:W-:Y:S01]  /*2e50*/  @P4 STG.E [R10.64], R5 ;  /* 0x000000050a004986 */ /* 0x0005e2000c101906 */
[----:B------:R-:W-:-:S02]  /*2e60*/  ISETP.LT.AND P2, PT, R17, c[0x0][0x17c], !P0 ;  /* 0x00005f0011007a0c */ /* 0x000fc40004741270 */
[----:B------:R-:W-:Y:S02]  /*2e70*/  ISETP.LT.AND P0, PT, R18, c[0x0][0x17c], !P0 ;  /* 0x00005f0012007a0c */ /* 0x000fe40004701270 */
[----:B------:R-:W-:Y:S01]  /*2e80*/  LEA.HI.X.SX32 R15, R0, R39, 0x2, P6 ;  /* 0x00000027000f7211 */ /* 0x000fe200030f16ff */
[----:B------:R-:W-:Y:S01]  /*2e90*/  IMAD R0, R25, 0x4, R2 ;  /* 0x0000000419007824 */ /* 0x000fe200078e0202 */
[----:B------:R-:W-:-:S03]  /*2ea0*/  LEA R16, P6, R2, R37, 0x2 ;  /* 0x0000002502107211 */ /* 0x000fc600078c10ff */
[----:B------:R2:W-:Y:S01]  /*2eb0*/  @P3 STG.E [R14.64], R29 ;  /* 0x0000001d0e003986 */ /* 0x0005e2000c101906 */
[----:B------:R-:W-:Y:S02]  /*2ec0*/  LEA.HI.X.SX32 R17, R2, R39, 0x2, P6 ;  /* 0x0000002702117211 */ /* 0x000fe400030f16ff */
[C---:B-1----:R-:W-:Y:S01]  /*2ed0*/  LEA R12, P6, R0.reuse, R37, 0x2 ;  /* 0x00000025000c7211 */ /* 0x042fe200078c10ff */
[----:B------:R2:W-:Y:S03]  /*2ee0*/  @P2 STG.E [R6.64], R35 ;  /* 0x0000002306002986 */ /* 0x0005e6000c101906 */
[----:B------:R-:W-:Y:S01]  /*2ef0*/  LEA.HI.X.SX32 R13, R0, R39, 0x2, P6 ;  /* 0x00000027000d7211 */ /* 0x000fe200030f16ff */
[----:B------:R2:W-:Y:S01]  /*2f00*/  @P1 STG.E [R16.64], R57 ;  /* 0x0000003910001986 */ /* 0x0005e2000c101906 */
[----:B------:R-:W-:Y:S07]  /*2f10*/  @!P0 EXIT ;  /* 0x000000000000894d */ /* 0x000fee0003800000 */
[----:B------:R-:W-:Y:S01]  /*2f20*/  STG.E [R12.64], R31 ;  /* 0x0000001f0c007986 */ /* 0x000fe2000c101906 */
[----:B------:R-:W-:Y:S05]  /*2f30*/  EXIT ;  /* 0x000000000000794d */ /* 0x000fea0003800000 */
.L_x_2:
[----:B------:R-:W-:-:S00]  /*2f40*/  BRA `(.L_x_2) ;  /* 0xfffffff000007947 */ /* 0x000fc0000383ffff */
[----:B------:R-:W-:-:S00]  /*2f50*/  NOP ;  /* 0x0000000000007918 */ /* 0x000fc00000000000 */
        /* <DEDUP_REMOVED lines=10> */
.L_x_3:


//--------------------- .nv.shared.matmul_kernel  --------------------------
	.section	.nv.shared.matmul_kernel,"aw",@nobits
	.sectionflags	@""
	.align	16
